def matmul_kernel(
    a_ptr,
    b_ptr,
    c_ptr,
    M,
    N,
    K,
    stride_am,
    stride_ak,
    stride_bk,
    stride_bn,
    stride_cm,
    stride_cn,
    BLOCK_M: tl.constexpr,
    BLOCK_N: tl.constexpr,
    BLOCK_K: tl.constexpr,
    GROUP_M: tl.constexpr,
):
    pid = tl.program_id(axis=0)
    num_pid_m = tl.cdiv(M, BLOCK_M)
    num_pid_n = tl.cdiv(N, BLOCK_N)
    num_pid_in_group = GROUP_M * num_pid_n
    group_id = pid // num_pid_in_group
    first_pid_m = group_id * GROUP_M
    group_size_m = min(num_pid_m - first_pid_m, GROUP_M)
    pid_m = first_pid_m + ((pid % num_pid_in_group) % group_size_m)
    pid_n = (pid % num_pid_in_group) // group_size_m

    offs_am = (pid_m * BLOCK_M + tl.arange(0, BLOCK_M)) % M
    offs_bn = (pid_n * BLOCK_N + tl.arange(0, BLOCK_N)) % N
    offs_k = tl.arange(0, BLOCK_K)
    a_ptrs = a_ptr + offs_am[:, None] * stride_am + offs_k[None, :] * stride_ak
    b_ptrs = b_ptr + offs_k[:, None] * stride_bk + offs_bn[None, :] * stride_bn

    acc = tl.zeros((BLOCK_M, BLOCK_N), dtype=tl.float32)
    for kk in range(0, tl.cdiv(K, BLOCK_K)):
        a = tl.load(a_ptrs, mask=offs_k[None, :] < K - kk * BLOCK_K, other=0.0)
        b = tl.load(b_ptrs, mask=offs_k[:, None] < K - kk * BLOCK_K, other=0.0)
        acc = tl.dot(a, b, acc)
        a_ptrs += BLOCK_K * stride_ak
        b_ptrs += BLOCK_K * stride_bk

    c = acc.to(c_ptr.dtype.element_ty)
    offs_cm = pid_m * BLOCK_M + tl.arange(0, BLOCK_M)
    offs_cn = pid_n * BLOCK_N + tl.arange(0, BLOCK_N)
    c_ptrs = c_ptr + offs_cm[:, None] * stride_cm + offs_cn[None, :] * stride_cn
    mask = (offs_cm[:, None] < M) & (offs_cn[None, :] < N)
    tl.store(c_ptrs, c, mask=mask)

# config = {"BLOCK_K": 32, "BLOCK_M": 128, "BLOCK_N": 128, "GROUP_M": 8, "arch": "sm_90", "dtype": "fp16", "num_ctas": 1, "num_stages": 4, "num_warps": 8}
# arch = sm_90


// ===== COMPILED SASS (sm_90a) =====

	.target	sm_90a

	.elftype	@"ET_EXEC"


//--------------------- .note.nv.tkinfo           --------------------------
	.section	.note.nv.tkinfo,"",@"SHT_NOTE"
	.sectionflags	@"SHF_NOTE_NV_TKINFO"
	.tkinfo
        /*0018*/ 	.word	0x00000002
        /*0030*/ 	.string	""
        /*0030*/ 	.string	"ptxas"
        /*0030*/ 	.string	"Cuda compilation tools, release 13.0, V13.0.88"
        /*0030*/ 	.string	"Build cuda_13.0.r13.0/compiler.36424714_0"
        /*0030*/ 	.string	"-v  -suppress-debug-info  -lineinfo  -arch sm_90a "



//--------------------- .note.nv.cuinfo           --------------------------
	.section	.note.nv.cuinfo,"",@"SHT_NOTE"
	.sectionflags	@"SHF_NOTE_NV_CUINFO"
        /*0018*/ 	.short	0x0002
        /*001a*/ 	.short	0x005a
        /*001c*/ 	.short	0x0082
	.zero		2


//--------------------- .nv.info                  --------------------------
	.section	.nv.info,"",@"SHT_CUDA_INFO"
	.align	4


	//----- nvinfo : EIATTR_REGCOUNT
	.align		4
        /*0000*/ 	.byte	0x04, 0x2f
        /*0002*/ 	.short	(.L_1 - .L_0)
	.align		4
.L_0:
        /*0004*/ 	.word	index@(matmul_kernel)
        /*0008*/ 	.word	0x000000bb


	//----- nvinfo : EIATTR_FRAME_SIZE
	.align		4
.L_1:
        /*000c*/ 	.byte	0x04, 0x11
        /*000e*/ 	.short	(.L_3 - .L_2)
	.align		4
.L_2:
        /*0010*/ 	.word	index@(matmul_kernel)
        /*0014*/ 	.word	0x00000000


	//----- nvinfo : EIATTR_MIN_STACK_SIZE
	.align		4
.L_3:
        /*0018*/ 	.byte	0x04, 0x12
        /*001a*/ 	.short	(.L_5 - .L_4)
	.align		4
.L_4:
        /*001c*/ 	.word	index@(matmul_kernel)
        /*0020*/ 	.word	0x00000000
.L_5:


//--------------------- .nv.compat                --------------------------
	.section	.nv.compat,"",@"SHT_CUDA_COMPAT_INFO"
	.align	4
        /*0000*/ 	.byte	0x02, 0x09, 0x01, 0x00, 0x02, 0x02, 0x04, 0x00, 0x02, 0x05, 0x05, 0x00, 0x03, 0x07, 0x01, 0x01
        /*0010*/ 	.byte	0x02, 0x03, 0x00, 0x00, 0x02, 0x06, 0x01, 0x00, 0x04, 0x0b, 0x08, 0x00, 0x00, 0x00, 0x00, 0x00
        /*0020*/ 	.byte	0x00, 0x00, 0x00, 0x00


//--------------------- .nv.info.matmul_kernel    --------------------------
	.section	.nv.info.matmul_kernel,"",@"SHT_CUDA_INFO"
	.sectionflags	@""
	.align	4


	//----- nvinfo : EIATTR_CUDA_API_VERSION
	.align		4
        /*0000*/ 	.byte	0x04, 0x37
        /*0002*/ 	.short	(.L_7 - .L_6)
.L_6:
        /*0004*/ 	.word	0x00000082


	//----- nvinfo : EIATTR_KPARAM_INFO
	.align		4
.L_7:
        /*0008*/ 	.byte	0x04, 0x17
        /*000a*/ 	.short	(.L_9 - .L_8)
.L_8:
        /*000c*/ 	.word	0x00000000
        /*0010*/ 	.short	0x000d
        /*0012*/ 	.short	0x0048
        /*0014*/ 	.byte	0x00, 0xf4, 0x21, 0x00


	//----- nvinfo : EIATTR_KPARAM_INFO
	.align		4
.L_9:
        /*0018*/ 	.byte	0x04, 0x17
        /*001a*/ 	.short	(.L_11 - .L_10)
.L_10:
        /*001c*/ 	.word	0x00000000
        /*0020*/ 	.short	0x000c
        /*0022*/ 	.short	0x0040
        /*0024*/ 	.byte	0x00, 0xf4, 0x21, 0x00


	//----- nvinfo : EIATTR_KPARAM_INFO
	.align		4
.L_11:
        /*0028*/ 	.byte	0x04, 0x17
        /*002a*/ 	.short	(.L_13 - .L_12)
.L_12:
        /*002c*/ 	.word	0x00000000
        /*0030*/ 	.short	0x000b
        /*0032*/ 	.short	0x0038
        /*0034*/ 	.byte	0x00, 0xf0, 0x11, 0x00


	//----- nvinfo : EIATTR_KPARAM_INFO
	.align		4
.L_13:
        /*0038*/ 	.byte	0x04, 0x17
        /*003a*/ 	.short	(.L_15 - .L_14)
.L_14:
        /*003c*/ 	.word	0x00000000
        /*0040*/ 	.short	0x000a
        /*0042*/ 	.short	0x0034
        /*0044*/ 	.byte	0x00, 0xf0, 0x11, 0x00


	//----- nvinfo : EIATTR_KPARAM_INFO
	.align		4
.L_15:
        /*0048*/ 	.byte	0x04, 0x17
        /*004a*/ 	.short	(.L_17 - .L_16)
.L_16:
        /*004c*/ 	.word	0x00000000
        /*0050*/ 	.short	0x0009
        /*0052*/ 	.short	0x0030
        /*0054*/ 	.byte	0x00, 0xf0, 0x11, 0x00


	//----- nvinfo : EIATTR_KPARAM_INFO
	.align		4
.L_17:
        /*0058*/ 	.byte	0x04, 0x17
        /*005a*/ 	.short	(.L_19 - .L_18)
.L_18:
        /*005c*/ 	.word	0x00000000
        /*0060*/ 	.short	0x0008
        /*0062*/ 	.short	0x002c
        /*0064*/ 	.byte	0x00, 0xf0, 0x11, 0x00


	//----- nvinfo : EIATTR_KPARAM_INFO
	.align		4
.L_19:
        /*0068*/ 	.byte	0x04, 0x17
        /*006a*/ 	.short	(.L_21 - .L_20)
.L_20:
        /*006c*/ 	.word	0x00000000
        /*0070*/ 	.short	0x0007
        /*0072*/ 	.short	0x0028
        /*0074*/ 	.byte	0x00, 0xf0, 0x11, 0x00


	//----- nvinfo : EIATTR_KPARAM_INFO
	.align		4
.L_21:
        /*0078*/ 	.byte	0x04, 0x17
        /*007a*/ 	.short	(.L_23 - .L_22)
.L_22:
        /*007c*/ 	.word	0x00000000
        /*0080*/ 	.short	0x0006
        /*0082*/ 	.short	0x0024
        /*0084*/ 	.byte	0x00, 0xf0, 0x11, 0x00


	//----- nvinfo : EIATTR_KPARAM_INFO
	.align		4
.L_23:
        /*0088*/ 	.byte	0x04, 0x17
        /*008a*/ 	.short	(.L_25 - .L_24)
.L_24:
        /*008c*/ 	.word	0x00000000
        /*0090*/ 	.short	0x0005
        /*0092*/ 	.short	0x0020
        /*0094*/ 	.byte	0x00, 0xf0, 0x11, 0x00


	//----- nvinfo : EIATTR_KPARAM_INFO
	.align		4
.L_25:
        /*0098*/ 	.byte	0x04, 0x17
        /*009a*/ 	.short	(.L_27 - .L_26)
.L_26:
        /*009c*/ 	.word	0x00000000
        /*00a0*/ 	.short	0x0004
        /*00a2*/ 	.short	0x001c
        /*00a4*/ 	.byte	0x00, 0xf0, 0x11, 0x00


	//----- nvinfo : EIATTR_KPARAM_INFO
	.align		4
.L_27:
        /*00a8*/ 	.byte	0x04, 0x17
        /*00aa*/ 	.short	(.L_29 - .L_28)
.L_28:
        /*00ac*/ 	.word	0x00000000
        /*00b0*/ 	.short	0x0003
        /*00b2*/ 	.short	0x0018
        /*00b4*/ 	.byte	0x00, 0xf0, 0x11, 0x00


	//----- nvinfo : EIATTR_KPARAM_INFO
	.align		4
.L_29:
        /*00b8*/ 	.byte	0x04, 0x17
        /*00ba*/ 	.short	(.L_31 - .L_30)
.L_30:
        /*00bc*/ 	.word	0x00000000
        /*00c0*/ 	.short	0x0002
        /*00c2*/ 	.short	0x0010
        /*00c4*/ 	.byte	0x00, 0xf4, 0x21, 0x00


	//----- nvinfo : EIATTR_KPARAM_INFO
	.align		4
.L_31:
        /*00c8*/ 	.byte	0x04, 0x17
        /*00ca*/ 	.short	(.L_33 - .L_32)
.L_32:
        /*00cc*/ 	.word	0x00000000
        /*00d0*/ 	.short	0x0001
        /*00d2*/ 	.short	0x0008
        /*00d4*/ 	.byte	0x00, 0xf4, 0x21, 0x00


	//----- nvinfo : EIATTR_KPARAM_INFO
	.align		4
.L_33:
        /*00d8*/ 	.byte	0x04, 0x17
        /*00da*/ 	.short	(.L_35 - .L_34)
.L_34:
        /*00dc*/ 	.word	0x00000000
        /*00e0*/ 	.short	0x0000
        /*00e2*/ 	.short	0x0000
        /*00e4*/ 	.byte	0x00, 0xf4, 0x21, 0x00


	//----- nvinfo : EIATTR_SPARSE_MMA_MASK
	.align		4
.L_35:
        /*00e8*/ 	.byte	0x03, 0x50
        /*00ea*/ 	.short	0x0000


	//----- nvinfo : EIATTR_MAXREG_COUNT
	.align		4
        /*00ec*/ 	.byte	0x03, 0x1b
        /*00ee*/ 	.short	0x00ff


	//----- nvinfo : EIATTR_NUM_BARRIERS
	.align		4
        /*00f0*/ 	.byte	0x02, 0x4c
        /*00f2*/ 	.byte	0x01
	.zero		1


	//----- nvinfo : EIATTR_MERCURY_ISA_VERSION
	.align		4
        /*00f4*/ 	.byte	0x03, 0x5f
        /*00f6*/ 	.short	0x0101


	//----- nvinfo : EIATTR_EXIT_INSTR_OFFSETS
	.align		4
        /*00f8*/ 	.byte	0x04, 0x1c
        /*00fa*/ 	.short	(.L_37 - .L_36)


	//   ....[0]....
.L_36:
        /*00fc*/ 	.word	0x00004c30


	//   ....[1]....
        /*0100*/ 	.word	0x00004c60


	//----- nvinfo : EIATTR_REQNTID
	.align		4
.L_37:
        /*0104*/ 	.byte	0x04, 0x10
        /*0106*/ 	.short	(.L_39 - .L_38)
.L_38:
        /*0108*/ 	.word	0x00000100
        /*010c*/ 	.word	0x00000001
        /*0110*/ 	.word	0x00000001


	//----- nvinfo : EIATTR_CBANK_PARAM_SIZE
	.align		4
.L_39:
        /*0114*/ 	.byte	0x03, 0x19
        /*0116*/ 	.short	0x0050


	//----- nvinfo : EIATTR_PARAM_CBANK
	.align		4
        /*0118*/ 	.byte	0x04, 0x0a
        /*011a*/ 	.short	(.L_41 - .L_40)
	.align		4
.L_40:
        /*011c*/ 	.word	index@(.nv.constant0.matmul_kernel)
        /*0120*/ 	.short	0x0210
        /*0122*/ 	.short	0x0050


	//----- nvinfo : EIATTR_SW_WAR
	.align		4
.L_41:
        /*0124*/ 	.byte	0x04, 0x36
        /*0126*/ 	.short	(.L_43 - .L_42)
.L_42:
        /*0128*/ 	.word	0x00000008
.L_43:


//--------------------- .nv.callgraph             --------------------------
	.section	.nv.callgraph,"",@"SHT_CUDA_CALLGRAPH"
	.align	4
	.sectionentsize	8
	.align		4
        /*0000*/ 	.word	0x00000000
	.align		4
        /*0004*/ 	.word	0xffffffff
	.align		4
        /*0008*/ 	.word	0x00000000
	.align		4
        /*000c*/ 	.word	0xfffffffe
	.align		4
        /*0010*/ 	.word	0x00000000
	.align		4
        /*0014*/ 	.word	0xfffffffd
	.align		4
        /*0018*/ 	.word	0x00000000
	.align		4
        /*001c*/ 	.word	0xfffffffc


//--------------------- .text.matmul_kernel       --------------------------
	.section	.text.matmul_kernel,"ax",@progbits
	.align	128
        .global         matmul_kernel
        .type           matmul_kernel,@function
        .size           matmul_kernel,(.L_x_3 - matmul_kernel)
        .other          matmul_kernel,@"STO_CUDA_ENTRY STV_DEFAULT"
matmul_kernel:
.text.matmul_kernel:
[----:B------:R-:W-:Y:S08]  /*0000*/  LDC R1, c[0x0][0x28] ;  /* 0x00000a00ff017b82 */ /* 0x000ff00000000800 */
[----:B------:R-:W0:Y:S01]  /*0010*/  LDC.64 R32, c[0x0][0x228] ;  /* 0x00008a00ff207b82 */ /* 0x000e220000000a00 */
[----:B------:R-:W1:Y:S01]  /*0020*/  S2R R5, SR_CTAID.X ;  /* 0x0000000000057919 */ /* 0x000e620000002500 */
[----:B------:R-:W-:Y:S01]  /*0030*/  ULDC.64 UR14, c[0x0][0x208] ;  /* 0x00008200000e7ab9 */ /* 0x000fe20000000a00 */
[----:B------:R-:W-:-:S02]  /*0040*/  CS2R R28, SRZ ;  /* 0x00000000001c7805 */ /* 0x000fc4000001ff00 */
[----:B------:R-:W-:Y:S01]  /*0050*/  CS2R R30, SRZ ;  /* 0x00000000001e7805 */ /* 0x000fe2000001ff00 */
[----:B------:R-:W2:Y:S01]  /*0060*/  S2R R21, SR_TID.X ;  /* 0x0000000000157919 */ /* 0x000ea20000002100 */
[----:B------:R-:W-:Y:S02]  /*0070*/  CS2R R40, SRZ ;  /* 0x0000000000287805 */ /* 0x000fe4000001ff00 */
[----:B------:R-:W-:Y:S01]  /*0080*/  CS2R R42, SRZ ;  /* 0x00000000002a7805 */ /* 0x000fe2000001ff00 */
[----:B------:R-:W3:Y:S01]  /*0090*/  S2UR UR12, SR_CgaCtaId ;  /* 0x00000000000c79c3 */ /* 0x000ee20000008800 */
[----:B------:R-:W-:Y:S02]  /*00a0*/  CS2R R48, SRZ ;  /* 0x0000000000307805 */ /* 0x000fe4000001ff00 */
[----:B------:R-:W-:Y:S02]  /*00b0*/  CS2R R50, SRZ ;  /* 0x0000000000327805 */ /* 0x000fe4000001ff00 */
[----:B------:R-:W-:-:S02]  /*00c0*/  CS2R R56, SRZ ;  /* 0x0000000000387805 */ /* 0x000fc4000001ff00 */
[----:B------:R-:W-:Y:S02]  /*00d0*/  CS2R R58, SRZ ;  /* 0x00000000003a7805 */ /* 0x000fe4000001ff00 */
[----:B------:R-:W-:Y:S02]  /*00e0*/  CS2R R64, SRZ ;  /* 0x0000000000407805 */ /* 0x000fe4000001ff00 */
[----:B------:R-:W-:Y:S02]  /*00f0*/  CS2R R66, SRZ ;  /* 0x0000000000427805 */ /* 0x000fe4000001ff00 */
[----:B------:R-:W-:Y:S02]  /*0100*/  CS2R R72, SRZ ;  /* 0x0000000000487805 */ /* 0x000fe4000001ff00 */
[----:B------:R-:W-:Y:S02]  /*0110*/  CS2R R74, SRZ ;  /* 0x00000000004a7805 */ /* 0x000fe4000001ff00 */
[----:B------:R-:W-:-:S02]  /*0120*/  CS2R R80, SRZ ;  /* 0x0000000000507805 */ /* 0x000fc4000001ff00 */
[----:B------:R-:W-:Y:S01]  /*0130*/  CS2R R82, SRZ ;  /* 0x0000000000527805 */ /* 0x000fe2000001ff00 */
[----:B0-----:R-:W-:-:S05]  /*0140*/  VIADD R0, R33, 0x7f ;  /* 0x0000007f21007836 */ /* 0x001fca0000000000 */
[----:B------:R-:W-:-:S04]  /*0150*/  SHF.R.S32.HI R3, RZ, 0x1f, R0 ;  /* 0x0000001fff037819 */ /* 0x000fc80000011400 */
[----:B------:R-:W-:Y:S02]  /*0160*/  LEA.HI R3, R3, R0, RZ, 0x7 ;  /* 0x0000000003037211 */ /* 0x000fe400078f38ff */
[----:B-1----:R-:W-:Y:S02]  /*0170*/  IABS R8, R5 ;  /* 0x0000000500087213 */ /* 0x002fe40000000000 */
[----:B------:R-:W-:Y:S02]  /*0180*/  SHF.R.S32.HI R3, RZ, 0x7, R3 ;  /* 0x00000007ff037819 */ /* 0x000fe40000011403 */
[----:B--2---:R-:W-:Y:S02]  /*0190*/  SHF.R.U32.HI R20, RZ, 0x7, R21 ;  /* 0x00000007ff147819 */ /* 0x004fe40000011615 */
[----:B------:R-:W-:Y:S01]  /*01a0*/  LOP3.LUT R22, R21, 0xff, RZ, 0xc0, !PT ;  /* 0x000000ff15167812 */ /* 0x000fe200078ec0ff */
[----:B------:R-:W-:Y:S01]  /*01b0*/  IMAD.SHL.U32 R4, R3, 0x8, RZ ;  /* 0x0000000803047824 */ /* 0x000fe200078e00ff */
[----:B------:R-:W-:-:S04]  /*01c0*/  SGXT.U32 R20, R20, 0x1 ;  /* 0x000000011414781a */ /* 0x000fc80000000000 */
[-C--:B------:R-:W-:Y:S02]  /*01d0*/  IABS R7, R4.reuse ;  /* 0x0000000400077213 */ /* 0x080fe40000000000 */
[----:B------:R-:W-:Y:S02]  /*01e0*/  IABS R10, R4 ;  /* 0x00000004000a7213 */ /* 0x000fe40000000000 */
[----:B------:R-:W0:Y:S08]  /*01f0*/  I2F.RP R0, R7 ;  /* 0x0000000700007306 */ /* 0x000e300000209400 */
[----:B0-----:R-:W0:Y:S02]  /*0200*/  MUFU.RCP R0, R0 ;  /* 0x0000000000007308 */ /* 0x001e240000001000 */
[----:B0-----:R-:W-:-:S02]  /*0210*/  VIADD R2, R0, 0xffffffe ;  /* 0x0ffffffe00027836 */ /* 0x001fc40000000000 */
[----:B------:R-:W-:-:S04]  /*0220*/  IMAD.MOV R0, RZ, RZ, -R10 ;  /* 0x000000ffff007224 */ /* 0x000fc800078e0a0a */
[----:B------:R0:W1:Y:S02]  /*0230*/  F2I.FTZ.U32.TRUNC.NTZ R3, R2 ;  /* 0x0000000200037305 */ /* 0x000064000021f000 */
[----:B0-----:R-:W-:Y:S02]  /*0240*/  IMAD.MOV.U32 R2, RZ, RZ, RZ ;  /* 0x000000ffff027224 */ /* 0x001fe400078e00ff */
[----:B-1----:R-:W-:-:S04]  /*0250*/  IMAD.MOV R6, RZ, RZ, -R3 ;  /* 0x000000ffff067224 */ /* 0x002fc800078e0a03 */
[----:B------:R-:W-:Y:S02]  /*0260*/  IMAD R9, R6, R7, RZ ;  /* 0x0000000706097224 */ /* 0x000fe400078e02ff */
[----:B------:R-:W-:Y:S02]  /*0270*/  IMAD.MOV.U32 R6, RZ, RZ, R8 ;  /* 0x000000ffff067224 */ /* 0x000fe400078e0008 */
[----:B------:R-:W-:-:S06]  /*0280*/  IMAD.HI.U32 R3, R3, R9, R2 ;  /* 0x0000000903037227 */ /* 0x000fcc00078e0002 */
[----:B------:R-:W-:-:S04]  /*0290*/  IMAD.HI.U32 R3, R3, R6, RZ ;  /* 0x0000000603037227 */ /* 0x000fc800078e00ff */
[----:B------:R-:W-:-:S05]  /*02a0*/  IMAD R0, R3, R0, R6 ;  /* 0x0000000003007224 */ /* 0x000fca00078e0206 */
[----:B------:R-:W-:-:S13]  /*02b0*/  ISETP.GT.U32.AND P1, PT, R7, R0, PT ;  /* 0x000000000700720c */ /* 0x000fda0003f24070 */
[----:B------:R-:W-:Y:S02]  /*02c0*/  @!P1 IMAD.IADD R0, R0, 0x1, -R7 ;  /* 0x0000000100009824 */ /* 0x000fe400078e0a07 */
[----:B------:R-:W-:Y:S01]  /*02d0*/  @!P1 VIADD R3, R3, 0x1 ;  /* 0x0000000103039836 */ /* 0x000fe20000000000 */
[----:B------:R-:W-:Y:S02]  /*02e0*/  ISETP.NE.AND P1, PT, R4, RZ, PT ;  /* 0x000000ff0400720c */ /* 0x000fe40003f25270 */
[----:B------:R-:W-:Y:S02]  /*02f0*/  ISETP.GE.U32.AND P0, PT, R0, R7, PT ;  /* 0x000000070000720c */ /* 0x000fe40003f06070 */
[----:B------:R-:W-:-:S04]  /*0300*/  LOP3.LUT R0, R5, R4, RZ, 0x3c, !PT ;  /* 0x0000000405007212 */ /* 0x000fc800078e3cff */
[----:B------:R-:W-:Y:S01]  /*0310*/  ISETP.GE.AND P2, PT, R0, RZ, PT ;  /* 0x000000ff0000720c */ /* 0x000fe20003f46270 */
[----:B------:R-:W-:-:S06]  /*0320*/  VIADD R0, R32, 0x7f ;  /* 0x0000007f20007836 */ /* 0x000fcc0000000000 */
[----:B------:R-:W-:-:S04]  /*0330*/  @P0 VIADD R3, R3, 0x1 ;  /* 0x0000000103030836 */ /* 0x000fc80000000000 */
[----:B------:R-:W-:Y:S01]  /*0340*/  IMAD.MOV.U32 R2, RZ, RZ, R3 ;  /* 0x000000ffff027224 */ /* 0x000fe200078e0003 */
[----:B------:R-:W-:-:S03]  /*0350*/  SHF.R.S32.HI R3, RZ, 0x1f, R0 ;  /* 0x0000001fff037819 */ /* 0x000fc60000011400 */
[----:B------:R-:W-:Y:S01]  /*0360*/  @!P2 IMAD.MOV R2, RZ, RZ, -R2 ;  /* 0x000000ffff02a224 */ /* 0x000fe200078e0a02 */
[----:B------:R-:W-:Y:S02]  /*0370*/  @!P1 LOP3.LUT R2, RZ, R4, RZ, 0x33, !PT ;  /* 0x00000004ff029212 */ /* 0x000fe400078e33ff */
[----:B------:R-:W-:-:S03]  /*0380*/  LEA.HI R3, R3, R0, RZ, 0x7 ;  /* 0x0000000003037211 */ /* 0x000fc600078f38ff */
[----:B------:R-:W-:Y:S02]  /*0390*/  IMAD.SHL.U32 R6, R2, 0x8, RZ ;  /* 0x0000000802067824 */ /* 0x000fe400078e00ff */
[----:B------:R-:W-:-:S03]  /*03a0*/  IMAD.MOV R2, RZ, RZ, -R2 ;  /* 0x000000ffff027224 */ /* 0x000fc600078e0a02 */
[----:B------:R-:W-:Y:S01]  /*03b0*/  LEA.HI.SX32 R3, R3, -R6, 0x19 ;  /* 0x8000000603037211 */ /* 0x000fe200078fcaff */
[----:B------:R-:W-:-:S03]  /*03c0*/  IMAD R11, R4, R2, R5 ;  /* 0x00000002040b7224 */ /* 0x000fc600078e0205 */
[----:B------:R-:W-:-:S04]  /*03d0*/  VIMNMX R8, R3, 0x8, PT ;  /* 0x0000000803087848 */ /* 0x000fc80003fe0100 */
[-C--:B------:R-:W-:Y:S02]  /*03e0*/  IABS R7, R8.reuse ;  /* 0x0000000800077213 */ /* 0x080fe40000000000 */
[----:B------:R-:W-:Y:S02]  /*03f0*/  IABS R4, R8 ;  /* 0x0000000800047213 */ /* 0x000fe40000000000 */
[----:B------:R-:W0:Y:S01]  /*0400*/  I2F.RP R0, R7 ;  /* 0x0000000700007306 */ /* 0x000e220000209400 */
[C---:B------:R-:W-:Y:S02]  /*0410*/  R2UR UR5, R8.reuse ;  /* 0x00000000080572ca */ /* 0x040fe400000e0000 */
[----:B------:R-:W-:-:S11]  /*0420*/  R2UR UR6, R8 ;  /* 0x00000000080672ca */ /* 0x000fd600000e0000 */
[----:B------:R-:W-:Y:S01]  /*0430*/  UISETP.NE.AND UP0, UPT, UR5, URZ, UPT ;  /* 0x0000003f0500728c */ /* 0x000fe2000bf05270 */
[----:B0-----:R-:W0:Y:S02]  /*0440*/  MUFU.RCP R0, R0 ;  /* 0x0000000000007308 */ /* 0x001e240000001000 */
[----:B0-----:R-:W-:Y:S02]  /*0450*/  VIADD R3, R0, 0xffffffe ;  /* 0x0ffffffe00037836 */ /* 0x001fe40000000000 */
[----:B------:R-:W-:-:S04]  /*0460*/  IMAD.MOV R0, RZ, RZ, -R4 ;  /* 0x000000ffff007224 */ /* 0x000fc800078e0a04 */
[----:B------:R-:W0:Y:S02]  /*0470*/  F2I.FTZ.U32.TRUNC.NTZ R3, R3 ;  /* 0x0000000300037305 */ /* 0x000e24000021f000 */
[----:B0-----:R-:W-:-:S04]  /*0480*/  IMAD.MOV R9, RZ, RZ, -R3 ;  /* 0x000000ffff097224 */ /* 0x001fc800078e0a03 */
[----:B------:R-:W-:Y:S01]  /*0490*/  IMAD.MOV.U32 R2, RZ, RZ, R9 ;  /* 0x000000ffff027224 */ /* 0x000fe200078e0009 */
[----:B------:R-:W-:-:S03]  /*04a0*/  IABS R9, R11 ;  /* 0x0000000b00097213 */ /* 0x000fc60000000000 */
[----:B------:R-:W-:Y:S02]  /*04b0*/  IMAD R5, R2, R7, RZ ;  /* 0x0000000702057224 */ /* 0x000fe400078e02ff */
[----:B------:R-:W-:-:S04]  /*04c0*/  IMAD.MOV.U32 R2, RZ, RZ, RZ ;  /* 0x000000ffff027224 */ /* 0x000fc800078e00ff */
[----:B------:R-:W-:Y:S01]  /*04d0*/  IMAD.HI.U32 R2, R3, R5, R2 ;  /* 0x0000000503027227 */ /* 0x000fe200078e0002 */
[----:B------:R-:W-:-:S05]  /*04e0*/  LOP3.LUT R3, R21, 0x7f, RZ, 0xc0, !PT ;  /* 0x0000007f15037812 */ /* 0x000fca00078ec0ff */
[----:B------:R-:W-:-:S04]  /*04f0*/  IMAD.HI.U32 R2, R2, R9, RZ ;  /* 0x0000000902027227 */ /* 0x000fc800078e00ff */
[----:B------:R-:W-:-:S05]  /*0500*/  IMAD R0, R2, R0, R9 ;  /* 0x0000000002007224 */ /* 0x000fca00078e0209 */
[----:B------:R-:W-:-:S13]  /*0510*/  ISETP.GT.U32.AND P1, PT, R7, R0, PT ;  /* 0x000000000700720c */ /* 0x000fda0003f24070 */
[----:B------:R-:W-:Y:S02]  /*0520*/  @!P1 IMAD.IADD R0, R0, 0x1, -R7 ;  /* 0x0000000100009824 */ /* 0x000fe400078e0a07 */
[----:B------:R-:W-:-:S03]  /*0530*/  @!P1 VIADD R2, R2, 0x1 ;  /* 0x0000000102029836 */ /* 0x000fc60000000000 */
[----:B------:R-:W-:Y:S02]  /*0540*/  ISETP.GE.U32.AND P0, PT, R0, R7, PT ;  /* 0x000000070000720c */ /* 0x000fe40003f06070 */
[----:B------:R-:W-:-:S04]  /*0550*/  LOP3.LUT R0, R11, R8, RZ, 0x3c, !PT ;  /* 0x000000080b007212 */ /* 0x000fc800078e3cff */
[----:B------:R-:W-:-:S07]  /*0560*/  ISETP.GE.AND P2, PT, R0, RZ, PT ;  /* 0x000000ff0000720c */ /* 0x000fce0003f46270 */
[----:B------:R-:W-:-:S06]  /*0570*/  @P0 VIADD R2, R2, 0x1 ;  /* 0x0000000102020836 */ /* 0x000fcc0000000000 */
[----:B------:R-:W-:-:S05]  /*0580*/  @!P2 IMAD.MOV R2, RZ, RZ, -R2 ;  /* 0x000000ffff02a224 */ /* 0x000fca00078e0a02 */
[----:B------:R-:W-:-:S09]  /*0590*/  R2UR UR4, R2 ;  /* 0x00000000020472ca */ /* 0x000fd200000e0000 */
[----:B------:R-:W-:-:S04]  /*05a0*/  @!UP0 ULOP3.LUT UR4, URZ, UR6, URZ, 0x33, !UPT ;  /* 0x000000063f048292 */ /* 0x000fc8000f8e333f */
[----:B------:R-:W-:Y:S02]  /*05b0*/  UIADD3 UR5, -UR4, URZ, URZ ;  /* 0x0000003f04057290 */ /* 0x000fe4000fffe13f */
[----:B------:R-:W-:-:S04]  /*05c0*/  USHF.L.U32 UR13, UR4, 0x7, URZ ;  /* 0x00000007040d7899 */ /* 0x000fc8000800063f */
[----:B------:R-:W-:Y:S01]  /*05d0*/  IMAD R0, R8, UR5, R11 ;  /* 0x0000000508007c24 */ /* 0x000fe2000f8e020b */
[----:B------:R-:W-:Y:S01]  /*05e0*/  UMOV UR5, 0x400 ;  /* 0x0000040000057882 */ /* 0x000fe20000000000 */
[----:B------:R-:W-:Y:S01]  /*05f0*/  CS2R R8, SRZ ;  /* 0x0000000000087805 */ /* 0x000fe2000001ff00 */
[----:B---3--:R-:W-:Y:S01]  /*0600*/  ULEA UR12, UR12, UR5, 0x18 ;  /* 0x000000050c0c7291 */ /* 0x008fe2000f8ec03f */
[----:B------:R-:W-:Y:S01]  /*0610*/  IMAD.IADD R0, R6, 0x1, R0 ;  /* 0x0000000106007824 */ /* 0x000fe200078e0200 */
[----:B------:R-:W-:Y:S01]  /*0620*/  CS2R R10, SRZ ;  /* 0x00000000000a7805 */ /* 0x000fe2000001ff00 */
[----:B------:R-:W0:Y:S02]  /*0630*/  LDC R6, c[0x0][0x230] ;  /* 0x00008c00ff067b82 */ /* 0x000e240000000800 */
[----:B------:R-:W-:Y:S02]  /*0640*/  IMAD R0, R0, 0x80, R3 ;  /* 0x0000008000007824 */ /* 0x000fe400078e0203 */
[----:B0-----:R-:W-:-:S05]  /*0650*/  VIADD R6, R6, 0x1f ;  /* 0x0000001f06067836 */ /* 0x001fca0000000000 */
[----:B------:R-:W-:-:S13]  /*0660*/  ISETP.GE.AND P0, PT, R6, 0x20, PT ;  /* 0x000000200600780c */ /* 0x000fda0003f06270 */
[----:B------:R-:W-:Y:S05]  /*0670*/  @!P0 BRA `(.L_x_0) ;  /* 0x00000028002c8947 */ /* 0x000fea0003800000 */
[----:B------:R-:W-:Y:S01]  /*0680*/  IABS R28, R32 ;  /* 0x00000020001c7213 */ /* 0x000fe20000000000 */
[C---:B------:R-:W-:Y:S01]  /*0690*/  IMAD.SHL.U32 R9, R21.reuse, 0x2, RZ ;  /* 0x0000000215097824 */ /* 0x040fe200078e00ff */
[----:B------:R-:W-:Y:S01]  /*06a0*/  IABS R29, R33 ;  /* 0x00000021001d7213 */ /* 0x000fe20000000000 */
[C---:B------:R-:W-:Y:S01]  /*06b0*/  IMAD.SHL.U32 R88, R21.reuse, 0x40, RZ ;  /* 0x0000004015587824 */ /* 0x040fe200078e00ff */
[----:B------:R-:W0:Y:S01]  /*06c0*/  I2F.RP R8, R28 ;  /* 0x0000001c00087306 */ /* 0x000e220000209400 */
[----:B------:R-:W-:Y:S01]  /*06d0*/  SHF.R.U32.HI R3, RZ, 0x5, R21 ;  /* 0x00000005ff037819 */ /* 0x000fe20000011615 */
[----:B------:R-:W1:Y:S01]  /*06e0*/  LDC R93, c[0x0][0x23c] ;  /* 0x00008f00ff5d7b82 */ /* 0x000e620000000800 */
[----:B------:R-:W-:Y:S02]  /*06f0*/  LOP3.LUT P0, RZ, R21, 0x80, RZ, 0xc0, !PT ;  /* 0x0000008015ff7812 */ /* 0x000fe4000780c0ff */
[----:B------:R-:W-:Y:S02]  /*0700*/  CS2R R30, SRZ ;  /* 0x00000000001e7805 */ /* 0x000fe4000001ff00 */
[----:B------:R-:W-:-:S02]  /*0710*/  R2UR UR17, R3 ;  /* 0x00000000031172ca */ /* 0x000fc400000e0000 */
[----:B------:R-:W-:Y:S02]  /*0720*/  CS2R R34, SRZ ;  /* 0x0000000000227805 */ /* 0x000fe4000001ff00 */
[----:B------:R-:W-:Y:S01]  /*0730*/  IABS R25, R0 ;  /* 0x0000000000197213 */ /* 0x000fe20000000000 */
[----:B------:R-:W2:Y:S01]  /*0740*/  I2F.RP R7, R29 ;  /* 0x0000001d00077306 */ /* 0x000ea20000209400 */
[C---:B------:R-:W-:Y:S01]  /*0750*/  LOP3.LUT R96, R20.reuse, 0x4, RZ, 0xfc, !PT ;  /* 0x0000000414607812 */ /* 0x040fe200078efcff */
[----:B------:R-:W3:Y:S01]  /*0760*/  LDC R127, c[0x0][0x238] ;  /* 0x00008e00ff7f7b82 */ /* 0x000ee20000000800 */
[C---:B------:R-:W-:Y:S02]  /*0770*/  LOP3.LUT R98, R20.reuse, 0x6, RZ, 0xfc, !PT ;  /* 0x0000000614627812 */ /* 0x040fe400078efcff */
[----:B------:R-:W-:Y:S02]  /*0780*/  CS2R R36, SRZ ;  /* 0x0000000000247805 */ /* 0x000fe4000001ff00 */
[----:B------:R-:W-:-:S02]  /*0790*/  LOP3.LUT R100, R20, 0x8, RZ, 0xfc, !PT ;  /* 0x0000000814647812 */ /* 0x000fc400078efcff */
[----:B------:R-:W-:Y:S02]  /*07a0*/  CS2R R38, SRZ ;  /* 0x0000000000267805 */ /* 0x000fe4000001ff00 */
[C---:B------:R-:W-:Y:S01]  /*07b0*/  LOP3.LUT R102, R20.reuse, 0xa, RZ, 0xfc, !PT ;  /* 0x0000000a14667812 */ /* 0x040fe200078efcff */
[----:B0-----:R-:W0:Y:S01]  /*07c0*/  MUFU.RCP R8, R8 ;  /* 0x0000000800087308 */ /* 0x001e220000001000 */
[C---:B------:R-:W-:Y:S01]  /*07d0*/  LOP3.LUT R104, R20.reuse, 0xc, RZ, 0xfc, !PT ;  /* 0x0000000c14687812 */ /* 0x040fe200078efcff */
[----:B------:R-:W-:Y:S01]  /*07e0*/  UIADD3 UR4, UR13, UR17, URZ ;  /* 0x000000110d047290 */ /* 0x000fe2000fffe03f */
[C---:B------:R-:W-:Y:S01]  /*07f0*/  LOP3.LUT R106, R20.reuse, 0xe, RZ, 0xfc, !PT ;  /* 0x0000000e146a7812 */ /* 0x040fe200078efcff */
[----:B------:R-:W-:Y:S01]  /*0800*/  ULOP3.LUT UR24, UR13, 0x7, UR17, 0xf8, !UPT ;  /* 0x000000070d187892 */ /* 0x000fe2000f8ef811 */
[C---:B------:R-:W-:Y:S01]  /*0810*/  LOP3.LUT R108, R20.reuse, 0x10, RZ, 0xfc, !PT ;  /* 0x00000010146c7812 */ /* 0x040fe200078efcff */
[----:B------:R-:W-:Y:S01]  /*0820*/  UIADD3 UR5, UR4, 0x78, URZ ;  /* 0x0000007804057890 */ /* 0x000fe2000fffe03f */
[C---:B------:R-:W-:Y:S01]  /*0830*/  LOP3.LUT R110, R20.reuse, 0x12, RZ, 0xfc, !PT ;  /* 0x00000012146e7812 */ /* 0x040fe200078efcff */
[----:B--2---:R-:W2:Y:S01]  /*0840*/  MUFU.RCP R7, R7 ;  /* 0x0000000700077308 */ /* 0x004ea20000001000 */
[----:B------:R-:W-:Y:S01]  /*0850*/  ULOP3.LUT UR6, UR24, 0x70, URZ, 0xfc, !UPT ;  /* 0x0000007018067892 */ /* 0x000fe2000f8efc3f */
[C---:B------:R-:W-:Y:S01]  /*0860*/  LOP3.LUT R112, R20.reuse, 0x14, RZ, 0xfc, !PT ;  /* 0x0000001414707812 */ /* 0x040fe200078efcff */
[----:B------:R-:W-:Y:S01]  /*0870*/  ULOP3.LUT UR7, UR24, 0x68, URZ, 0xfc, !UPT ;  /* 0x0000006818077892 */ /* 0x000fe2000f8efc3f */
[C---:B------:R-:W-:Y:S01]  /*0880*/  LOP3.LUT R114, R20.reuse, 0x16, RZ, 0xfc, !PT ;  /* 0x0000001614727812 */ /* 0x040fe200078efcff */
[----:B------:R-:W-:Y:S01]  /*0890*/  ULOP3.LUT UR8, UR24, 0x60, URZ, 0xfc, !UPT ;  /* 0x0000006018087892 */ /* 0x000fe2000f8efc3f */
[C---:B------:R-:W-:Y:S01]  /*08a0*/  LOP3.LUT R116, R20.reuse, 0x18, RZ, 0xfc, !PT ;  /* 0x0000001814747812 */ /* 0x040fe200078efcff */
[----:B------:R-:W-:Y:S01]  /*08b0*/  UIADD3 UR9, UR4, 0x58, URZ ;  /* 0x0000005804097890 */ /* 0x000fe2000fffe03f */
[----:B------:R-:W-:Y:S01]  /*08c0*/  LOP3.LUT R118, R20, 0x1a, RZ, 0xfc, !PT ;  /* 0x0000001a14767812 */ /* 0x000fe200078efcff */
[----:B0-----:R-:W-:Y:S01]  /*08d0*/  VIADD R4, R8, 0xffffffe ;  /* 0x0ffffffe08047836 */ /* 0x001fe20000000000 */
[----:B------:R-:W-:Y:S01]  /*08e0*/  SEL R8, RZ, 0x90, !P0 ;  /* 0x00000090ff087807 */ /* 0x000fe20004000000 */
[----:B------:R-:W-:Y:S01]  /*08f0*/  ULOP3.LUT UR10, UR24, 0x50, URZ, 0xfc, !UPT ;  /* 0x00000050180a7892 */ /* 0x000fe2000f8efc3f */
[----:B------:R-:W-:Y:S01]  /*0900*/  LOP3.LUT R120, R20, 0x1c, RZ, 0xfc, !PT ;  /* 0x0000001c14787812 */ /* 0x000fe200078efcff */
[----:B------:R0:W4:Y:S01]  /*0910*/  F2I.FTZ.U32.TRUNC.NTZ R5, R4 ;  /* 0x0000000400057305 */ /* 0x000122000021f000 */
[----:B------:R-:W-:Y:S01]  /*0920*/  LOP3.LUT R27, R8, 0x7e, R9, 0x78, !PT ;  /* 0x0000007e081b7812 */ /* 0x000fe200078e7809 */
[----:B------:R-:W-:Y:S01]  /*0930*/  IMAD.U32 R10, RZ, RZ, UR9 ;  /* 0x00000009ff0a7e24 */ /* 0x000fe2000f8e00ff */
[----:B------:R-:W-:Y:S01]  /*0940*/  ULOP3.LUT UR11, UR24, 0x48, URZ, 0xfc, !UPT ;  /* 0x00000048180b7892 */ /* 0x000fe2000f8efc3f */
[----:B--2---:R-:W-:Y:S01]  /*0950*/  VIADD R2, R7, 0xffffffe ;  /* 0x0ffffffe07027836 */ /* 0x004fe20000000000 */
[----:B------:R-:W-:Y:S01]  /*0960*/  ULOP3.LUT UR16, UR24, 0x40, URZ, 0xfc, !UPT ;  /* 0x0000004018107892 */ /* 0x000fe2000f8efc3f */
[----:B------:R-:W-:Y:S01]  /*0970*/  LOP3.LUT R88, R27, 0x1000, R88, 0xf8, !PT ;  /* 0x000010001b587812 */ /* 0x000fe200078ef858 */
[----:B------:R-:W-:Y:S01]  /*0980*/  UIADD3 UR18, UR4, 0x38, URZ ;  /* 0x0000003804127890 */ /* 0x000fe2000fffe03f */
[----:B------:R2:W5:Y:S01]  /*0990*/  F2I.FTZ.U32.TRUNC.NTZ R3, R2 ;  /* 0x0000000200037305 */ /* 0x000562000021f000 */
[----:B0-----:R-:W-:Y:S01]  /*09a0*/  IMAD.MOV.U32 R4, RZ, RZ, RZ ;  /* 0x000000ffff047224 */ /* 0x001fe200078e00ff */
[----:B------:R-:W-:Y:S01]  /*09b0*/  IABS R13, R10 ;  /* 0x0000000a000d7213 */ /* 0x000fe20000000000 */
[----:B------:R-:W-:Y:S01]  /*09c0*/  ULOP3.LUT UR19, UR24, 0x30, URZ, 0xfc, !UPT ;  /* 0x0000003018137892 */ /* 0x000fe2000f8efc3f */
[C---:B------:R-:W-:Y:S01]  /*09d0*/  LOP3.LUT R122, R20.reuse, 0x1e, RZ, 0xfc, !PT ;  /* 0x0000001e147a7812 */ /* 0x040fe200078efcff */
[----:B------:R-:W-:Y:S01]  /*09e0*/  ULOP3.LUT UR20, UR24, 0x28, URZ, 0xfc, !UPT ;  /* 0x0000002818147892 */ /* 0x000fe2000f8efc3f */
[----:B------:R-:W-:Y:S01]  /*09f0*/  LOP3.LUT R92, R21, 0x1f, RZ, 0xc0, !PT ;  /* 0x0000001f155c7812 */ /* 0x000fe200078ec0ff */
[----:B----4-:R-:W-:Y:S01]  /*0a00*/  IMAD.MOV R7, RZ, RZ, -R5 ;  /* 0x000000ffff077224 */ /* 0x010fe200078e0a05 */
[----:B------:R-:W-:Y:S01]  /*0a10*/  ULOP3.LUT UR21, UR24, 0x20, URZ, 0xfc, !UPT ;  /* 0x0000002018157892 */ /* 0x000fe2000f8efc3f */
[----:B--2---:R-:W-:Y:S01]  /*0a20*/  IMAD.U32 R2, RZ, RZ, UR5 ;  /* 0x00000005ff027e24 */ /* 0x004fe2000f8e00ff */
[----:B------:R-:W-:Y:S01]  /*0a30*/  UIADD3 UR4, UR4, 0x18, URZ ;  /* 0x0000001804047890 */ /* 0x000fe2000fffe03f */
[----:B------:R-:W-:Y:S01]  /*0a40*/  IMAD R7, R7, R28, RZ ;  /* 0x0000001c07077224 */ /* 0x000fe200078e02ff */
[----:B------:R-:W-:Y:S01]  /*0a50*/  ULOP3.LUT UR23, UR24, 0x8, URZ, 0xfc, !UPT ;  /* 0x0000000818177892 */ /* 0x000fe2000f8efc3f */
[----:B------:R-:W-:Y:S01]  /*0a60*/  IMAD.U32 R17, RZ, RZ, UR19 ;  /* 0x00000013ff117e24 */ /* 0x000fe2000f8e00ff */
[----:B------:R-:W-:Y:S01]  /*0a70*/  ULOP3.LUT UR22, UR24, 0x10, URZ, 0xfc, !UPT ;  /* 0x0000001018167892 */ /* 0x000fe2000f8efc3f */
[----:B-----5:R-:W-:Y:S01]  /*0a80*/  IMAD.MOV R8, RZ, RZ, -R3 ;  /* 0x000000ffff087224 */ /* 0x020fe200078e0a03 */
[----:B------:R-:W-:Y:S01]  /*0a90*/  LOP3.LUT R94, R20, 0x2, RZ, 0xfc, !PT ;  /* 0x00000002145e7812 */ /* 0x000fe200078efcff */
[----:B------:R-:W-:Y:S01]  /*0aa0*/  IMAD.HI.U32 R4, R5, R7, R4 ;  /* 0x0000000705047227 */ /* 0x000fe200078e0004 */
[----:B------:R-:W-:-:S02]  /*0ab0*/  IABS R7, R2 ;  /* 0x0000000200077213 */ /* 0x000fc40000000000 */
[----:B------:R-:W-:Y:S02]  /*0ac0*/  CS2R R40, SRZ ;  /* 0x0000000000287805 */ /* 0x000fe4000001ff00 */
[----:B------:R-:W-:Y:S01]  /*0ad0*/  IABS R17, R17 ;  /* 0x0000001100117213 */ /* 0x000fe20000000000 */
[----:B------:R-:W-:Y:S01]  /*0ae0*/  IMAD R5, R8, R29, RZ ;  /* 0x0000001d08057224 */ /* 0x000fe200078e02ff */
[----:B------:R-:W-:Y:S01]  /*0af0*/  CS2R R42, SRZ ;  /* 0x00000000002a7805 */ /* 0x000fe2000001ff00 */
[----:B------:R-:W-:Y:S01]  /*0b00*/  IMAD.MOV.U32 R2, RZ, RZ, RZ ;  /* 0x000000ffff027224 */ /* 0x000fe200078e00ff */
[----:B------:R-:W-:Y:S01]  /*0b10*/  CS2R R44, SRZ ;  /* 0x00000000002c7805 */ /* 0x000fe2000001ff00 */
[----:B------:R-:W-:Y:S01]  /*0b20*/  IMAD.HI.U32 R4, R4, R25, RZ ;  /* 0x0000001904047227 */ /* 0x000fe200078e00ff */
[----:B------:R-:W-:Y:S02]  /*0b30*/  CS2R R46, SRZ ;  /* 0x00000000002e7805 */ /* 0x000fe4000001ff00 */
[----:B------:R-:W-:-:S02]  /*0b40*/  CS2R R48, SRZ ;  /* 0x0000000000307805 */ /* 0x000fc4000001ff00 */
[----:B------:R-:W-:Y:S01]  /*0b50*/  CS2R R50, SRZ ;  /* 0x0000000000327805 */ /* 0x000fe2000001ff00 */
[----:B------:R-:W-:Y:S01]  /*0b60*/  IMAD.HI.U32 R2, R3, R5, R2 ;  /* 0x0000000503027227 */ /* 0x000fe200078e0002 */
[----:B------:R-:W-:Y:S02]  /*0b70*/  CS2R R52, SRZ ;  /* 0x0000000000347805 */ /* 0x000fe4000001ff00 */
[----:B------:R-:W-:Y:S02]  /*0b80*/  CS2R R54, SRZ ;  /* 0x0000000000367805 */ /* 0x000fe4000001ff00 */
[----:B------:R-:W-:Y:S01]  /*0b90*/  CS2R R56, SRZ ;  /* 0x0000000000387805 */ /* 0x000fe2000001ff00 */
[----:B------:R-:W-:Y:S01]  /*0ba0*/  IMAD.U32 R3, RZ, RZ, UR6 ;  /* 0x00000006ff037e24 */ /* 0x000fe2000f8e00ff */
[----:B------:R-:W-:Y:S01]  /*0bb0*/  CS2R R58, SRZ ;  /* 0x00000000003a7805 */ /* 0x000fe2000001ff00 */
[----:B------:R-:W-:Y:S01]  /*0bc0*/  IMAD.MOV.U32 R5, RZ, RZ, R7 ;  /* 0x000000ffff057224 */ /* 0x000fe200078e0007 */
[----:B------:R-:W-:Y:S01]  /*0bd0*/  CS2R R60, SRZ ;  /* 0x00000000003c7805 */ /* 0x000fe2000001ff00 */
[----:B------:R-:W-:Y:S01]  /*0be0*/  IMAD.U32 R7, RZ, RZ, UR7 ;  /* 0x00000007ff077e24 */ /* 0x000fe2000f8e00ff */
[----:B------:R-:W-:Y:S01]  /*0bf0*/  IABS R9, R3 ;  /* 0x0000000300097213 */ /* 0x000fe20000000000 */
[----:B------:R-:W-:Y:S01]  /*0c00*/  IMAD.MOV R4, RZ, RZ, -R4 ;  /* 0x000000ffff047224 */ /* 0x000fe200078e0a04 */
[----:B------:R-:W-:Y:S01]  /*0c10*/  CS2R R62, SRZ ;  /* 0x00000000003e7805 */ /* 0x000fe2000001ff00 */
[----:B------:R-:W-:Y:S01]  /*0c20*/  IMAD.U32 R8, RZ, RZ, UR8 ;  /* 0x00000008ff087e24 */ /* 0x000fe2000f8e00ff */
[----:B------:R-:W-:Y:S01]  /*0c30*/  IABS R11, R7 ;  /* 0x00000007000b7213 */ /* 0x000fe20000000000 */
[----:B------:R-:W-:Y:S01]  /*0c40*/  IMAD.HI.U32 R3, R2, R5, RZ ;  /* 0x0000000502037227 */ /* 0x000fe200078e00ff */
[----:B------:R-:W-:-:S02]  /*0c50*/  CS2R R64, SRZ ;  /* 0x0000000000407805 */ /* 0x000fc4000001ff00 */
[----:B------:R-:W-:Y:S02]  /*0c60*/  CS2R R66, SRZ ;  /* 0x0000000000427805 */ /* 0x000fe4000001ff00 */
[----:B------:R-:W-:Y:S01]  /*0c70*/  IABS R8, R8 ;  /* 0x0000000800087213 */ /* 0x000fe20000000000 */
[C---:B------:R-:W-:Y:S01]  /*0c80*/  IMAD R25, R28.reuse, R4, R25 ;  /* 0x000000041c197224 */ /* 0x040fe200078e0219 */
[----:B------:R-:W-:Y:S01]  /*0c90*/  CS2R R68, SRZ ;  /* 0x0000000000447805 */ /* 0x000fe2000001ff00 */
[----:B------:R-:W-:Y:S01]  /*0ca0*/  IMAD.MOV.U32 R7, RZ, RZ, R9 ;  /* 0x000000ffff077224 */ /* 0x000fe200078e0009 */
[----:B------:R-:W-:Y:S01]  /*0cb0*/  CS2R R70, SRZ ;  /* 0x0000000000467805 */ /* 0x000fe2000001ff00 */
[----:B------:R-:W-:Y:S01]  /*0cc0*/  IMAD.MOV R4, RZ, RZ, -R3 ;  /* 0x000000ffff047224 */ /* 0x000fe200078e0a03 */
[----:B------:R-:W-:Y:S01]  /*0cd0*/  ISETP.GT.U32.AND P6, PT, R28, R25, PT ;  /* 0x000000191c00720c */ /* 0x000fe20003fc4070 */
[----:B------:R-:W-:Y:S01]  /*0ce0*/  IMAD.MOV.U32 R9, RZ, RZ, R11 ;  /* 0x000000ffff097224 */ /* 0x000fe200078e000b */
[----:B------:R-:W-:Y:S01]  /*0cf0*/  CS2R R72, SRZ ;  /* 0x0000000000487805 */ /* 0x000fe2000001ff00 */
[----:B------:R-:W-:Y:S01]  /*0d00*/  IMAD.HI.U32 R3, R2, R7, RZ ;  /* 0x0000000702037227 */ /* 0x000fe200078e00ff */
[----:B------:R-:W-:-:S02]  /*0d10*/  CS2R R74, SRZ ;  /* 0x00000000004a7805 */ /* 0x000fc4000001ff00 */
[----:B------:R-:W-:Y:S02]  /*0d20*/  CS2R R76, SRZ ;  /* 0x00000000004c7805 */ /* 0x000fe4000001ff00 */
[----:B------:R-:W-:Y:S01]  /*0d30*/  CS2R R78, SRZ ;  /* 0x00000000004e7805 */ /* 0x000fe2000001ff00 */
[C---:B------:R-:W-:Y:S01]  /*0d40*/  IMAD R4, R29.reuse, R4, R5 ;  /* 0x000000041d047224 */ /* 0x040fe200078e0205 */
[----:B------:R-:W-:Y:S01]  /*0d50*/  CS2R R80, SRZ ;  /* 0x0000000000507805 */ /* 0x000fe2000001ff00 */
[----:B------:R-:W-:Y:S01]  /*0d60*/  IMAD.MOV.U32 R11, RZ, RZ, R8 ;  /* 0x000000ffff0b7224 */ /* 0x000fe200078e0008 */
[----:B------:R-:W-:Y:S01]  /*0d70*/  CS2R R82, SRZ ;  /* 0x0000000000527805 */ /* 0x000fe2000001ff00 */
[----:B------:R-:W-:Y:S01]  /*0d80*/  IMAD.HI.U32 R5, R2, R9, RZ ;  /* 0x0000000902057227 */ /* 0x000fe200078e00ff */
[----:B------:R-:W-:Y:S02]  /*0d90*/  ISETP.GT.U32.AND P1, PT, R29, R4, PT ;  /* 0x000000041d00720c */ /* 0x000fe40003f24070 */
[----:B------:R-:W-:-:S02]  /*0da0*/  CS2R R84, SRZ ;  /* 0x0000000000547805 */ /* 0x000fc4000001ff00 */
[----:B------:R-:W-:Y:S01]  /*0db0*/  CS2R R86, SRZ ;  /* 0x0000000000567805 */ /* 0x000fe2000001ff00 */
[----:B------:R-:W-:Y:S01]  /*0dc0*/  IMAD.MOV R8, RZ, RZ, -R3 ;  /* 0x000000ffff087224 */ /* 0x000fe200078e0a03 */
[----:B------:R-:W-:Y:S01]  /*0dd0*/  LOP3.LUT R125, R88, 0x20, RZ, 0x3c, !PT ;  /* 0x00000020587d7812 */ /* 0x000fe200078e3cff */
[----:B------:R-:W-:Y:S01]  /*0de0*/  IMAD.HI.U32 R3, R2, R11, RZ ;  /* 0x0000000b02037227 */ /* 0x000fe200078e00ff */
[C---:B------:R-:W-:Y:S02]  /*0df0*/  LOP3.LUT R124, R88.reuse, 0x40, RZ, 0x3c, !PT ;  /* 0x00000040587c7812 */ /* 0x040fe400078e3cff */
[----:B------:R-:W-:Y:S01]  /*0e00*/  LOP3.LUT R123, R88, 0x60, RZ, 0x3c, !PT ;  /* 0x00000060587b7812 */ /* 0x000fe200078e3cff */
[----:B------:R-:W-:Y:S02]  /*0e10*/  IMAD.MOV R10, RZ, RZ, -R5 ;  /* 0x000000ffff0a7224 */ /* 0x000fe400078e0a05 */
[----:B------:R-:W-:-:S04]  /*0e20*/  IMAD.HI.U32 R5, R2, R13, RZ ;  /* 0x0000000d02057227 */ /* 0x000fc800078e00ff */
[C---:B------:R-:W-:Y:S02]  /*0e30*/  IMAD R7, R29.reuse, R8, R7 ;  /* 0x000000081d077224 */ /* 0x040fe400078e0207 */
[----:B------:R-:W-:Y:S02]  /*0e40*/  IMAD.MOV R12, RZ, RZ, -R3 ;  /* 0x000000ffff0c7224 */ /* 0x000fe400078e0a03 */
[C---:B------:R-:W-:Y:S01]  /*0e50*/  IMAD R8, R29.reuse, R10, R9 ;  /* 0x0000000a1d087224 */ /* 0x040fe200078e0209 */
[C---:B------:R-:W-:Y:S01]  /*0e60*/  ISETP.GT.U32.AND P2, PT, R29.reuse, R7, PT ;  /* 0x000000071d00720c */ /* 0x040fe20003f44070 */
[----:B------:R-:W-:Y:S02]  /*0e70*/  IMAD.U32 R3, RZ, RZ, UR10 ;  /* 0x0000000aff037e24 */ /* 0x000fe4000f8e00ff */
[----:B------:R-:W-:Y:S01]  /*0e80*/  IMAD.MOV R10, RZ, RZ, -R5 ;  /* 0x000000ffff0a7224 */ /* 0x000fe200078e0a05 */
[----:B------:R-:W-:Y:S01]  /*0e90*/  ISETP.GT.U32.AND P3, PT, R29, R8, PT ;  /* 0x000000081d00720c */ /* 0x000fe20003f64070 */
[----:B------:R-:W-:-:S02]  /*0ea0*/  IMAD.U32 R5, RZ, RZ, UR11 ;  /* 0x0000000bff057e24 */ /* 0x000fc4000f8e00ff */
[C---:B------:R-:W-:Y:S01]  /*0eb0*/  IMAD R9, R29.reuse, R12, R11 ;  /* 0x0000000c1d097224 */ /* 0x040fe200078e020b */
[----:B------:R-:W-:Y:S01]  /*0ec0*/  IABS R11, R3 ;  /* 0x00000003000b7213 */ /* 0x000fe20000000000 */
[C---:B------:R-:W-:Y:S01]  /*0ed0*/  IMAD R10, R29.reuse, R10, R13 ;  /* 0x0000000a1d0a7224 */ /* 0x040fe200078e020d */
[----:B------:R-:W-:Y:S01]  /*0ee0*/  IABS R13, R5 ;  /* 0x00000005000d7213 */ /* 0x000fe20000000000 */
[----:B------:R-:W-:Y:S01]  /*0ef0*/  IMAD.U32 R3, RZ, RZ, UR16 ;  /* 0x00000010ff037e24 */ /* 0x000fe2000f8e00ff */
[C---:B------:R-:W-:Y:S01]  /*0f00*/  ISETP.GT.U32.AND P4, PT, R29.reuse, R9, PT ;  /* 0x000000091d00720c */ /* 0x040fe20003f84070 */
[----:B------:R-:W-:Y:S01]  /*0f10*/  IMAD.U32 R5, RZ, RZ, UR18 ;  /* 0x00000012ff057e24 */ /* 0x000fe2000f8e00ff */
[----:B------:R-:W-:Y:S01]  /*0f20*/  ISETP.GT.U32.AND P0, PT, R29, R10, PT ;  /* 0x0000000a1d00720c */ /* 0x000fe20003f04070 */
[----:B------:R-:W-:Y:S01]  /*0f30*/  @!P1 IMAD.IADD R4, R4, 0x1, -R29 ;  /* 0x0000000104049824 */ /* 0x000fe200078e0a1d */
[----:B------:R-:W-:Y:S01]  /*0f40*/  IABS R15, R3 ;  /* 0x00000003000f7213 */ /* 0x000fe20000000000 */
[----:B------:R-:W-:Y:S01]  /*0f50*/  IMAD.HI.U32 R3, R2, R11, RZ ;  /* 0x0000000b02037227 */ /* 0x000fe200078e00ff */
[----:B------:R-:W-:-:S03]  /*0f60*/  IABS R16, R5 ;  /* 0x0000000500107213 */ /* 0x000fc60000000000 */
[----:B------:R-:W-:-:S04]  /*0f70*/  IMAD.HI.U32 R5, R2, R13, RZ ;  /* 0x0000000d02057227 */ /* 0x000fc800078e00ff */
[----:B------:R-:W-:Y:S02]  /*0f80*/  IMAD.MOV R12, RZ, RZ, -R3 ;  /* 0x000000ffff0c7224 */ /* 0x000fe400078e0a03 */
[----:B------:R-:W-:Y:S02]  /*0f90*/  IMAD.MOV R14, RZ, RZ, -R5 ;  /* 0x000000ffff0e7224 */ /* 0x000fe400078e0a05 */
[----:B------:R-:W-:-:S04]  /*0fa0*/  IMAD.HI.U32 R3, R2, R15, RZ ;  /* 0x0000000f02037227 */ /* 0x000fc800078e00ff */
[----:B------:R-:W-:-:S04]  /*0fb0*/  IMAD.HI.U32 R5, R2, R16, RZ ;  /* 0x0000001002057227 */ /* 0x000fc800078e00ff */
[C---:B------:R-:W-:Y:S02]  /*0fc0*/  IMAD R11, R29.reuse, R12, R11 ;  /* 0x0000000c1d0b7224 */ /* 0x040fe400078e020b */
[C---:B------:R-:W-:Y:S02]  /*0fd0*/  IMAD R12, R29.reuse, R14, R13 ;  /* 0x0000000e1d0c7224 */ /* 0x040fe400078e020d */
[----:B------:R-:W-:Y:S02]  /*0fe0*/  IMAD.MOV R14, RZ, RZ, -R3 ;  /* 0x000000ffff0e7224 */ /* 0x000fe400078e0a03 */
[----:B------:R-:W-:Y:S02]  /*0ff0*/  IMAD.U32 R3, RZ, RZ, UR20 ;  /* 0x00000014ff037e24 */ /* 0x000fe4000f8e00ff */
[----:B------:R-:W-:Y:S02]  /*1000*/  IMAD.MOV R5, RZ, RZ, -R5 ;  /* 0x000000ffff057224 */ /* 0x000fe400078e0a05 */
[C---:B------:R-:W-:Y:S01]  /*1010*/  IMAD R13, R29.reuse, R14, R15 ;  /* 0x0000000e1d0d7224 */ /* 0x040fe200078e020f */
[----:B------:R-:W-:Y:S01]  /*1020*/  IABS R18, R3 ;  /* 0x0000000300127213 */ /* 0x000fe20000000000 */
[----:B------:R-:W-:-:S02]  /*1030*/  IMAD R14, R29, R5, R16 ;  /* 0x000000051d0e7224 */ /* 0x000fc400078e0210 */
[----:B------:R-:W-:Y:S02]  /*1040*/  IMAD.U32 R5, RZ, RZ, UR21 ;  /* 0x00000015ff057e24 */ /* 0x000fe4000f8e00ff */
[----:B------:R-:W-:-:S03]  /*1050*/  IMAD.HI.U32 R3, R2, R17, RZ ;  /* 0x0000001102037227 */ /* 0x000fc600078e00ff */
[----:B------:R-:W-:Y:S01]  /*1060*/  IABS R5, R5 ;  /* 0x0000000500057213 */ /* 0x000fe20000000000 */
[----:B------:R-:W-:Y:S02]  /*1070*/  IMAD.U32 R15, RZ, RZ, UR24 ;  /* 0x00000018ff0f7e24 */ /* 0x000fe4000f8e00ff */
[----:B------:R-:W-:Y:S02]  /*1080*/  IMAD.MOV R16, RZ, RZ, -R3 ;  /* 0x000000ffff107224 */ /* 0x000fe400078e0a03 */
[----:B------:R-:W-:Y:S01]  /*1090*/  IMAD.HI.U32 R3, R2, R18, RZ ;  /* 0x0000001202037227 */ /* 0x000fe200078e00ff */
[----:B------:R-:W-:-:S03]  /*10a0*/  IABS R24, R15 ;  /* 0x0000000f00187213 */ /* 0x000fc60000000000 */
[----:B------:R-:W-:Y:S02]  /*10b0*/  IMAD R15, R29, R16, R17 ;  /* 0x000000101d0f7224 */ /* 0x000fe400078e0211 */
[----:B------:R-:W-:Y:S02]  /*10c0*/  IMAD.MOV.U32 R17, RZ, RZ, R5 ;  /* 0x000000ffff117224 */ /* 0x000fe400078e0005 */
[----:B------:R-:W-:-:S04]  /*10d0*/  IMAD.HI.U32 R5, R2, R24, RZ ;  /* 0x0000001802057227 */ /* 0x000fc800078e00ff */
[----:B------:R-:W-:Y:S02]  /*10e0*/  IMAD.MOV R5, RZ, RZ, -R5 ;  /* 0x000000ffff057224 */ /* 0x000fe400078e0a05 */
[----:B------:R-:W-:Y:S02]  /*10f0*/  IMAD.MOV R16, RZ, RZ, -R3 ;  /* 0x000000ffff107224 */ /* 0x000fe400078e0a03 */
[----:B------:R-:W-:Y:S02]  /*1100*/  IMAD R24, R29, R5, R24 ;  /* 0x000000051d187224 */ /* 0x000fe400078e0218 */
[----:B------:R-:W-:-:S03]  /*1110*/  IMAD.HI.U32 R3, R2, R17, RZ ;  /* 0x0000001102037227 */ /* 0x000fc600078e00ff */
[C---:B------:R-:W-:Y:S01]  /*1120*/  ISETP.GT.U32.AND P5, PT, R29.reuse, R24, PT ;  /* 0x000000181d00720c */ /* 0x040fe20003fa4070 */
[----:B------:R-:W-:Y:S01]  /*1130*/  @!P3 IMAD.IADD R8, R8, 0x1, -R29 ;  /* 0x000000010808b824 */ /* 0x000fe200078e0a1d */
[C---:B------:R-:W-:Y:S01]  /*1140*/  ISETP.GT.U32.AND P3, PT, R29.reuse, R4, PT ;  /* 0x000000041d00720c */ /* 0x040fe20003f64070 */
[----:B------:R-:W-:Y:S02]  /*1150*/  IMAD.U32 R19, RZ, RZ, UR4 ;  /* 0x00000004ff137e24 */ /* 0x000fe4000f8e00ff */
[----:B------:R-:W-:Y:S02]  /*1160*/  IMAD R16, R29, R16, R18 ;  /* 0x000000101d107224 */ /* 0x000fe400078e0212 */
[----:B------:R-:W-:Y:S01]  /*1170*/  IMAD.MOV R18, RZ, RZ, -R3 ;  /* 0x000000ffff127224 */ /* 0x000fe200078e0a03 */
[----:B------:R-:W-:Y:S01]  /*1180*/  IABS R19, R19 ;  /* 0x0000001300137213 */ /* 0x000fe20000000000 */
[----:B------:R-:W-:Y:S02]  /*1190*/  IMAD.U32 R3, RZ, RZ, UR23 ;  /* 0x00000017ff037e24 */ /* 0x000fe4000f8e00ff */
[----:B------:R-:W-:-:S02]  /*11a0*/  IMAD.U32 R23, RZ, RZ, UR22 ;  /* 0x00000016ff177e24 */ /* 0x000fc4000f8e00ff */
[----:B------:R-:W-:Y:S01]  /*11b0*/  @!P6 IMAD.IADD R25, R25, 0x1, -R28 ;  /* 0x000000011919e824 */ /* 0x000fe200078e0a1c */
[----:B------:R-:W-:Y:S01]  /*11c0*/  IABS R26, R3 ;  /* 0x00000003001a7213 */ /* 0x000fe20000000000 */
[--C-:B------:R-:W-:Y:S01]  /*11d0*/  @!P5 IMAD.IADD R24, R24, 0x1, -R29.reuse ;  /* 0x000000011818d824 */ /* 0x100fe200078e0a1d */
[----:B------:R-:W-:Y:S01]  /*11e0*/  IABS R23, R23 ;  /* 0x0000001700177213 */ /* 0x000fe20000000000 */
[--C-:B------:R-:W-:Y:S01]  /*11f0*/  @!P2 IMAD.IADD R7, R7, 0x1, -R29.reuse ;  /* 0x000000010707a824 */ /* 0x100fe200078e0a1d */
[----:B------:R-:W-:Y:S01]  /*1200*/  ISETP.GT.U32.AND P1, PT, R28, R25, PT ;  /* 0x000000191c00720c */ /* 0x000fe20003f24070 */
[----:B------:R-:W-:Y:S01]  /*1210*/  @!P0 IMAD.IADD R10, R10, 0x1, -R29 ;  /* 0x000000010a0a8824 */ /* 0x000fe200078e0a1d */
[C---:B------:R-:W-:Y:S01]  /*1220*/  ISETP.GT.U32.AND P5, PT, R29.reuse, R8, PT ;  /* 0x000000081d00720c */ /* 0x040fe20003fa4070 */
[----:B------:R-:W-:Y:S01]  /*1230*/  IMAD.HI.U32 R3, R2, R19, RZ ;  /* 0x0000001302037227 */ /* 0x000fe200078e00ff */
[C---:B------:R-:W-:Y:S02]  /*1240*/  ISETP.GT.U32.AND P2, PT, R29.reuse, R24, PT ;  /* 0x000000181d00720c */ /* 0x040fe40003f44070 */
[C---:B------:R-:W-:Y:S01]  /*1250*/  ISETP.GT.U32.AND P0, PT, R29.reuse, R10, PT ;  /* 0x0000000a1d00720c */ /* 0x040fe20003f04070 */
[----:B------:R-:W-:-:S02]  /*1260*/  IMAD R17, R29, R18, R17 ;  /* 0x000000121d117224 */ /* 0x000fc400078e0211 */
[--C-:B------:R-:W-:Y:S01]  /*1270*/  @!P4 IMAD.IADD R9, R9, 0x1, -R29.reuse ;  /* 0x000000010909c824 */ /* 0x100fe200078e0a1d */
[C---:B------:R-:W-:Y:S01]  /*1280*/  ISETP.GT.U32.AND P4, PT, R29.reuse, R7, PT ;  /* 0x000000071d00720c */ /* 0x040fe20003f84070 */
[----:B------:R-:W-:Y:S01]  /*1290*/  @!P3 IMAD.IADD R4, R4, 0x1, -R29 ;  /* 0x000000010404b824 */ /* 0x000fe200078e0a1d */
[C---:B------:R-:W-:Y:S01]  /*12a0*/  ISETP.GT.U32.AND P3, PT, R29.reuse, R13, PT ;  /* 0x0000000d1d00720c */ /* 0x040fe20003f64070 */
[----:B------:R-:W-:Y:S01]  /*12b0*/  IMAD.MOV R18, RZ, RZ, -R3 ;  /* 0x000000ffff127224 */ /* 0x000fe200078e0a03 */
[----:B------:R-:W-:Y:S01]  /*12c0*/  ISETP.GT.U32.AND P6, PT, R29, R9, PT ;  /* 0x000000091d00720c */ /* 0x000fe20003fc4070 */
[----:B------:R-:W-:-:S04]  /*12d0*/  IMAD.HI.U32 R3, R2, R23, RZ ;  /* 0x0000001702037227 */ /* 0x000fc800078e00ff */
[----:B------:R-:W-:-:S04]  /*12e0*/  IMAD.HI.U32 R5, R2, R26, RZ ;  /* 0x0000001a02057227 */ /* 0x000fc800078e00ff */
[----:B------:R-:W-:Y:S02]  /*12f0*/  IMAD R2, R29, R18, R19 ;  /* 0x000000121d027224 */ /* 0x000fe400078e0213 */
[----:B------:R-:W-:Y:S01]  /*1300*/  IMAD.MOV R18, RZ, RZ, -R3 ;  /* 0x000000ffff127224 */ /* 0x000fe200078e0a03 */
[----:B------:R-:W-:Y:S01]  /*1310*/  SHF.R.S32.HI R3, RZ, 0x1f, R6 ;  /* 0x0000001fff037819 */ /* 0x000fe20000011406 */
[----:B------:R-:W-:Y:S01]  /*1320*/  @!P1 IMAD.IADD R25, R25, 0x1, -R28 ;  /* 0x0000000119199824 */ /* 0x000fe200078e0a1c */
[C---:B------:R-:W-:Y:S01]  /*1330*/  ISETP.GT.U32.AND P1, PT, R29.reuse, R11, PT ;  /* 0x0000000b1d00720c */ /* 0x040fe20003f24070 */
[----:B------:R-:W-:Y:S01]  /*1340*/  IMAD R18, R29, R18, R23 ;  /* 0x000000121d127224 */ /* 0x000fe200078e0217 */
[----:B------:R-:W-:Y:S01]  /*1350*/  LEA.HI R3, R3, R6, RZ, 0x5 ;  /* 0x0000000603037211 */ /* 0x000fe200078f28ff */
[--C-:B------:R-:W-:Y:S01]  /*1360*/  @!P5 IMAD.IADD R8, R8, 0x1, -R29.reuse ;  /* 0x000000010808d824 */ /* 0x100fe200078e0a1d */
[----:B------:R-:W-:Y:S01]  /*1370*/  ISETP.GT.U32.AND P5, PT, R29, R15, PT ;  /* 0x0000000f1d00720c */ /* 0x000fe20003fa4070 */
[--C-:B------:R-:W-:Y:S01]  /*1380*/  @!P4 IMAD.IADD R7, R7, 0x1, -R29.reuse ;  /* 0x000000010707c824 */ /* 0x100fe200078e0a1d */
[C---:B------:R-:W-:Y:S01]  /*1390*/  ISETP.GT.U32.AND P4, PT, R29.reuse, R14, PT ;  /* 0x0000000e1d00720c */ /* 0x040fe20003f84070 */
[--C-:B------:R-:W-:Y:S01]  /*13a0*/  @!P0 IMAD.IADD R10, R10, 0x1, -R29.reuse ;  /* 0x000000010a0a8824 */ /* 0x100fe200078e0a1d */
[----:B------:R-:W-:Y:S01]  /*13b0*/  ISETP.GT.U32.AND P0, PT, R29, R17, PT ;  /* 0x000000111d00720c */ /* 0x000fe20003f04070 */
[----:B------:R-:W-:Y:S01]  /*13c0*/  @!P3 IMAD.IADD R13, R13, 0x1, -R29 ;  /* 0x000000010d0db824 */ /* 0x000fe200078e0a1d */
[----:B------:R-:W-:Y:S01]  /*13d0*/  ISETP.GT.U32.AND P3, PT, R29, R18, PT ;  /* 0x000000121d00720c */ /* 0x000fe20003f64070 */
[----:B------:R-:W-:Y:S01]  /*13e0*/  IMAD.MOV R5, RZ, RZ, -R5 ;  /* 0x000000ffff057224 */ /* 0x000fe200078e0a05 */
[----:B------:R-:W0:Y:S01]  /*13f0*/  LDC R6, c[0x0][0x240] ;  /* 0x00009000ff067b82 */ /* 0x000e220000000800 */
[----:B------:R-:W-:Y:S01]  /*1400*/  @!P6 IMAD.IADD R9, R9, 0x1, -R29 ;  /* 0x000000010909e824 */ /* 0x000fe200078e0a1d */
[C---:B------:R-:W-:Y:S01]  /*1410*/  ISETP.GT.U32.AND P6, PT, R29.reuse, R16, PT ;  /* 0x000000101d00720c */ /* 0x040fe20003fc4070 */
[----:B------:R-:W-:Y:S01]  /*1420*/  IMAD R19, R29, R5, R26 ;  /* 0x000000051d137224 */ /* 0x000fe200078e021a */
[----:B------:R-:W-:Y:S01]  /*1430*/  SHF.R.U32.HI R26, RZ, 0x2, R21 ;  /* 0x00000002ff1a7819 */ /* 0x000fe20000011615 */
[--C-:B------:R-:W-:Y:S01]  /*1440*/  @!P1 IMAD.IADD R11, R11, 0x1, -R29.reuse ;  /* 0x000000010b0b9824 */ /* 0x100fe200078e0a1d */
[----:B------:R-:W-:Y:S01]  /*1450*/  ISETP.GT.U32.AND P1, PT, R29, R2, PT ;  /* 0x000000021d00720c */ /* 0x000fe20003f24070 */
[--C-:B------:R-:W-:Y:S01]  /*1460*/  @!P5 IMAD.IADD R15, R15, 0x1, -R29.reuse ;  /* 0x000000010f0fd824 */ /* 0x100fe200078e0a1d */
[----:B------:R-:W-:Y:S01]  /*1470*/  LOP3.LUT R5, RZ, R33, RZ, 0x33, !PT ;  /* 0x00000021ff057212 */ /* 0x000fe200078e33ff */
[--C-:B------:R-:W-:Y:S01]  /*1480*/  @!P2 IMAD.IADD R24, R24, 0x1, -R29.reuse ;  /* 0x000000011818a824 */ /* 0x100fe200078e0a1d */
[C---:B------:R-:W-:Y:S01]  /*1490*/  ISETP.GT.U32.AND P2, PT, R29.reuse, R12, PT ;  /* 0x0000000c1d00720c */ /* 0x040fe20003f44070 */
[--C-:B------:R-:W-:Y:S01]  /*14a0*/  @!P4 IMAD.IADD R14, R14, 0x1, -R29.reuse ;  /* 0x000000010e0ec824 */ /* 0x100fe200078e0a1d */
[----:B------:R-:W-:Y:S01]  /*14b0*/  ISETP.GT.U32.AND P4, PT, R29, R19, PT ;  /* 0x000000131d00720c */ /* 0x000fe20003f84070 */
[--C-:B------:R-:W-:Y:S01]  /*14c0*/  @!P0 IMAD.IADD R17, R17, 0x1, -R29.reuse ;  /* 0x0000000111118824 */ /* 0x100fe200078e0a1d */
[C---:B------:R-:W-:Y:S01]  /*14d0*/  ISETP.GT.U32.AND P5, PT, R29.reuse, R11, PT ;  /* 0x0000000b1d00720c */ /* 0x040fe20003fa4070 */
[--C-:B------:R-:W-:Y:S01]  /*14e0*/  @!P3 IMAD.IADD R18, R18, 0x1, -R29.reuse ;  /* 0x000000011212b824 */ /* 0x100fe200078e0a1d */
[C---:B------:R-:W-:Y:S01]  /*14f0*/  ISETP.GT.U32.AND P0, PT, R29.reuse, R13, PT ;  /* 0x0000000d1d00720c */ /* 0x040fe20003f04070 */
[--C-:B------:R-:W-:Y:S01]  /*1500*/  @!P6 IMAD.IADD R16, R16, 0x1, -R29.reuse ;  /* 0x000000011010e824 */ /* 0x100fe200078e0a1d */
[C---:B------:R-:W-:Y:S01]  /*1510*/  ISETP.GT.U32.AND P3, PT, R29.reuse, R15, PT ;  /* 0x0000000f1d00720c */ /* 0x040fe20003f64070 */
[----:B------:R-:W-:Y:S01]  /*1520*/  @!P1 IMAD.IADD R2, R2, 0x1, -R29 ;  /* 0x0000000102029824 */ /* 0x000fe200078e0a1d */
[----:B------:R-:W-:Y:S01]  /*1530*/  ISETP.GT.U32.AND P1, PT, R29, R14, PT ;  /* 0x0000000e1d00720c */ /* 0x000fe20003f24070 */
[----:B------:R-:W-:Y:S01]  /*1540*/  IMAD.SHL.U32 R23, R22, 0x2, RZ ;  /* 0x0000000216177824 */ /* 0x000fe200078e00ff */
[----:B------:R-:W-:Y:S01]  /*1550*/  SHF.R.S32.HI R90, RZ, 0x5, R3 ;  /* 0x00000005ff5a7819 */ /* 0x000fe20000011403 */
[--C-:B------:R-:W-:Y:S01]  /*1560*/  @!P2 IMAD.IADD R12, R12, 0x1, -R29.reuse ;  /* 0x000000010c0ca824 */ /* 0x100fe200078e0a1d */
[----:B------:R-:W-:Y:S01]  /*1570*/  ISETP.GE.AND P2, PT, R0, RZ, PT ;  /* 0x000000ff0000720c */ /* 0x000fe20003f46270 */
[--C-:B------:R-:W-:Y:S01]  /*1580*/  @!P4 IMAD.IADD R19, R19, 0x1, -R29.reuse ;  /* 0x000000011313c824 */ /* 0x100fe200078e0a1d */
[----:B------:R-:W-:Y:S01]  /*1590*/  ISETP.GT.U32.AND P4, PT, R29, R16, PT ;  /* 0x000000101d00720c */ /* 0x000fe20003f84070 */
[--C-:B------:R-:W-:Y:S01]  /*15a0*/  @!P5 IMAD.IADD R11, R11, 0x1, -R29.reuse ;  /* 0x000000010b0bd824 */ /* 0x100fe200078e0a1d */
[----:B------:R-:W-:Y:S01]  /*15b0*/  ISETP.GT.U32.AND P5, PT, R29, R17, PT ;  /* 0x000000111d00720c */ /* 0x000fe20003fa4070 */
[--C-:B------:R-:W-:Y:S01]  /*15c0*/  @!P0 IMAD.IADD R13, R13, 0x1, -R29.reuse ;  /* 0x000000010d0d8824 */ /* 0x100fe200078e0a1d */
[----:B------:R-:W-:Y:S01]  /*15d0*/  ISETP.GT.U32.AND P0, PT, R29, R2, PT ;  /* 0x000000021d00720c */ /* 0x000fe20003f04070 */
[--C-:B------:R-:W-:Y:S01]  /*15e0*/  @!P3 IMAD.IADD R15, R15, 0x1, -R29.reuse ;  /* 0x000000010f0fb824 */ /* 0x100fe200078e0a1d */
[----:B------:R-:W-:Y:S01]  /*15f0*/  ISETP.NE.AND P3, PT, R32, RZ, PT ;  /* 0x000000ff2000720c */ /* 0x000fe20003f65270 */
[----:B------:R-:W-:Y:S01]  /*1600*/  @!P1 IMAD.IADD R14, R14, 0x1, -R29 ;  /* 0x000000010e0e9824 */ /* 0x000fe200078e0a1d */
[----:B------:R-:W-:Y:S01]  /*1610*/  ISETP.GT.U32.AND P6, PT, R29, R12, PT ;  /* 0x0000000c1d00720c */ /* 0x000fe20003fc4070 */
[----:B-1----:R-:W-:Y:S01]  /*1620*/  IMAD.SHL.U32 R91, R93, 0x20, RZ ;  /* 0x000000205d5b7824 */ /* 0x002fe200078e00ff */
[----:B------:R-:W-:Y:S01]  /*1630*/  ISETP.GT.U32.AND P1, PT, R29, R19, PT ;  /* 0x000000131d00720c */ /* 0x000fe20003f24070 */
[----:B------:R-:W-:Y:S01]  /*1640*/  @!P2 IMAD.MOV R25, RZ, RZ, -R25 ;  /* 0x000000ffff19a224 */ /* 0x000fe200078e0a19 */
[----:B------:R-:W-:Y:S01]  /*1650*/  ISETP.LE.AND P2, PT, RZ, UR8, PT ;  /* 0x00000008ff007c0c */ /* 0x000fe2000bf43270 */
[--C-:B------:R-:W-:Y:S01]  /*1660*/  @!P4 IMAD.IADD R16, R16, 0x1, -R29.reuse ;  /* 0x000000011010c824 */ /* 0x100fe200078e0a1d */
[----:B------:R-:W-:Y:S01]  /*1670*/  ISETP.LE.AND P4, PT, RZ, UR5, PT ;  /* 0x00000005ff007c0c */ /* 0x000fe2000bf83270 */
[--C-:B------:R-:W-:Y:S01]  /*1680*/  @!P5 IMAD.IADD R17, R17, 0x1, -R29.reuse ;  /* 0x000000011111d824 */ /* 0x100fe200078e0a1d */
[----:B------:R-:W-:Y:S01]  /*1690*/  ISETP.LE.AND P5, PT, RZ, UR7, PT ;  /* 0x00000007ff007c0c */ /* 0x000fe2000bfa3270 */
[--C-:B------:R-:W-:Y:S01]  /*16a0*/  @!P0 IMAD.IADD R2, R2, 0x1, -R29.reuse ;  /* 0x0000000102028824 */ /* 0x100fe200078e0a1d */
[----:B------:R-:W-:Y:S01]  /*16b0*/  ISETP.LE.AND P0, PT, RZ, UR6, PT ;  /* 0x00000006ff007c0c */ /* 0x000fe2000bf03270 */
[----:B------:R-:W-:Y:S01]  /*16c0*/  ULDC.64 UR6, c[0x0][0x210] ;  /* 0x0000840000067ab9 */ /* 0x000fe20000000a00 */
[----:B------:R-:W-:Y:S01]  /*16d0*/  @!P3 LOP3.LUT R25, RZ, R32, RZ, 0x33, !PT ;  /* 0x00000020ff19b212 */ /* 0x000fe200078e33ff */
[--C-:B------:R-:W-:Y:S01]  /*16e0*/  @!P6 IMAD.IADD R12, R12, 0x1, -R29.reuse ;  /* 0x000000010c0ce824 */ /* 0x100fe200078e0a1d */
[----:B------:R-:W-:Y:S01]  /*16f0*/  ISETP.LE.AND P3, PT, RZ, UR9, PT ;  /* 0x00000009ff007c0c */ /* 0x000fe2000bf63270 */
[----:B------:R-:W-:Y:S01]  /*1700*/  @!P1 IMAD.IADD R19, R19, 0x1, -R29 ;  /* 0x0000000113139824 */ /* 0x000fe200078e0a1d */
[----:B------:R-:W-:Y:S01]  /*1710*/  ISETP.GT.U32.AND P6, PT, R29, R18, PT ;  /* 0x000000121d00720c */ /* 0x000fe20003fc4070 */
[----:B------:R-:W-:Y:S01]  /*1720*/  @!P2 IMAD.MOV R9, RZ, RZ, -R9 ;  /* 0x000000ffff09a224 */ /* 0x000fe200078e0a09 */
[----:B------:R-:W-:Y:S01]  /*1730*/  ISETP.LE.AND P2, PT, RZ, UR18, PT ;  /* 0x00000012ff007c0c */ /* 0x000fe2000bf43270 */
[----:B------:R-:W-:Y:S01]  /*1740*/  @!P4 IMAD.MOV R4, RZ, RZ, -R4 ;  /* 0x000000ffff04c224 */ /* 0x000fe200078e0a04 */
[----:B------:R-:W-:Y:S01]  /*1750*/  ISETP.LE.AND P4, PT, RZ, UR10, PT ;  /* 0x0000000aff007c0c */ /* 0x000fe2000bf83270 */
[----:B------:R-:W-:Y:S01]  /*1760*/  @!P5 IMAD.MOV R8, RZ, RZ, -R8 ;  /* 0x000000ffff08d224 */ /* 0x000fe200078e0a08 */
[----:B------:R-:W-:Y:S01]  /*1770*/  ISETP.LE.AND P5, PT, RZ, UR16, PT ;  /* 0x00000010ff007c0c */ /* 0x000fe2000bfa3270 */
[----:B------:R-:W-:Y:S01]  /*1780*/  @!P0 IMAD.MOV R7, RZ, RZ, -R7 ;  /* 0x000000ffff078224 */ /* 0x000fe200078e0a07 */
[----:B------:R-:W-:Y:S01]  /*1790*/  ISETP.LE.AND P0, PT, RZ, UR11, PT ;  /* 0x0000000bff007c0c */ /* 0x000fe2000bf03270 */
[----:B---3--:R-:W-:Y:S01]  /*17a0*/  IMAD.SHL.U32 R95, R127, 0x20, RZ ;  /* 0x000000207f5f7824 */ /* 0x008fe200078e00ff */
[----:B------:R-:W-:Y:S01]  /*17b0*/  LOP3.LUT R23, R23, 0x30, R26, 0x78, !PT ;  /* 0x0000003017177812 */ /* 0x000fe200078e781a */
[----:B------:R-:W-:Y:S01]  /*17c0*/  @!P3 IMAD.MOV R10, RZ, RZ, -R10 ;  /* 0x000000ffff0ab224 */ /* 0x000fe200078e0a0a */
[----:B------:R-:W-:Y:S01]  /*17d0*/  ISETP.LE.AND P3, PT, RZ, UR19, PT ;  /* 0x00000013ff007c0c */ /* 0x000fe2000bf63270 */
[----:B------:R-:W1:Y:S01]  /*17e0*/  LDC.64 R26, c[0x0][0x218] ;  /* 0x00008600ff1a7b82 */ /* 0x000e620000000a00 */
[----:B------:R-:W-:Y:S01]  /*17f0*/  @!P6 IMAD.IADD R18, R18, 0x1, -R29 ;  /* 0x000000011212e824 */ /* 0x000fe200078e0a1d */
[----:B------:R-:W-:Y:S01]  /*1800*/  ISETP.LE.AND P6, PT, RZ, UR24, PT ;  /* 0x00000018ff007c0c */ /* 0x000fe2000bfc3270 */
        /* <DEDUP_REMOVED lines=8> */
[----:B------:R-:W-:Y:S01]  /*1890*/  ULDC UR4, c[0x0][0x234] ;  /* 0x00008d0000047ab9 */ /* 0x000fe20000000800 */
[----:B------:R-:W-:Y:S01]  /*18a0*/  @!P3 IMAD.MOV R15, RZ, RZ, -R15 ;  /* 0x000000ffff0fb224 */ /* 0x000fe200078e0a0f */
[----:B------:R-:W-:Y:S01]  /*18b0*/  ISETP.LE.AND P3, PT, RZ, UR23, PT ;  /* 0x00000017ff007c0c */ /* 0x000fe2000bf63270 */
[----:B------:R-:W-:Y:S01]  /*18c0*/  IMAD R25, R25, UR4, RZ ;  /* 0x0000000419197c24 */ /* 0x000fe2000f8e02ff */
[----:B------:R-:W-:Y:S01]  /*18d0*/  ISETP.NE.AND P1, PT, R33, RZ, PT ;  /* 0x000000ff2100720c */ /* 0x000fe20003f25270 */
[----:B------:R-:W-:Y:S01]  /*18e0*/  @!P6 IMAD.MOV R24, RZ, RZ, -R24 ;  /* 0x000000ffff18e224 */ /* 0x000fe200078e0a18 */
[----:B------:R-:W-:Y:S01]  /*18f0*/  UIADD3 UR4, UR12, 0x2000, URZ ;  /* 0x000020000c047890 */ /* 0x000fe2000fffe03f */
[----:B------:R-:W-:Y:S01]  /*1900*/  @!P2 IMAD.MOV R18, RZ, RZ, -R18 ;  /* 0x000000ffff12a224 */ /* 0x000fe200078e0a12 */
[C---:B------:R-:W-:Y:S01]  /*1910*/  SEL R4, R5.reuse, R4, !P1 ;  /* 0x0000000405047207 */ /* 0x040fe20004800000 */
        /* <DEDUP_REMOVED lines=8> */
[-C--:B0-----:R-:W-:Y:S01]  /*19a0*/  IMAD R4, R4, R6.reuse, RZ ;  /* 0x0000000604047224 */ /* 0x081fe200078e02ff */
[----:B------:R-:W-:Y:S01]  /*19b0*/  SEL R15, R5, R15, !P1 ;  /* 0x0000000f050f7207 */ /* 0x000fe20004800000 */
[----:B------:R-:W-:Y:S01]  /*19c0*/  IMAD R9, R9, R6, RZ ;  /* 0x0000000609097224 */ /* 0x000fe200078e02ff */
[----:B------:R-:W-:Y:S01]  /*19d0*/  SEL R10, R5, R10, !P1 ;  /* 0x0000000a050a7207 */ /* 0x000fe20004800000 */
[-C--:B------:R-:W-:Y:S01]  /*19e0*/  IMAD R7, R7, R6.reuse, RZ ;  /* 0x0000000607077224 */ /* 0x080fe200078e02ff */
[C---:B------:R-:W-:Y:S01]  /*19f0*/  SEL R11, R5.reuse, R11, !P1 ;  /* 0x0000000b050b7207 */ /* 0x040fe20004800000 */
[-C--:B------:R-:W-:Y:S01]  /*1a00*/  IMAD R8, R8, R6.reuse, RZ ;  /* 0x0000000608087224 */ /* 0x080fe200078e02ff */
[C---:B------:R-:W-:Y:S01]  /*1a10*/  SEL R13, R5.reuse, R13, !P1 ;  /* 0x0000000d050d7207 */ /* 0x040fe20004800000 */
[----:B------:R-:W-:Y:S01]  /*1a20*/  IMAD R12, R12, R6, RZ ;  /* 0x000000060c0c7224 */ /* 0x000fe200078e02ff */
[----:B------:R-:W-:Y:S01]  /*1a30*/  SEL R14, R5, R14, !P1 ;  /* 0x0000000e050e7207 */ /* 0x000fe20004800000 */
[----:B------:R-:W-:Y:S01]  /*1a40*/  IMAD R15, R15, R6, RZ ;  /* 0x000000060f0f7224 */ /* 0x000fe200078e02ff */
[C---:B------:R-:W-:Y:S01]  /*1a50*/  SEL R16, R5.reuse, R16, !P1 ;  /* 0x0000001005107207 */ /* 0x040fe20004800000 */
[-C--:B------:R-:W-:Y:S01]  /*1a60*/  IMAD R10, R10, R6.reuse, RZ ;  /* 0x000000060a0a7224 */ /* 0x080fe200078e02ff */
[----:B------:R-:W-:Y:S01]  /*1a70*/  SEL R17, R5, R17, !P1 ;  /* 0x0000001105117207 */ /* 0x000fe20004800000 */
[----:B------:R-:W-:Y:S01]  /*1a80*/  IMAD R11, R11, R6, RZ ;  /* 0x000000060b0b7224 */ /* 0x000fe200078e02ff */
[----:B------:R-:W-:Y:S01]  /*1a90*/  SEL R2, R5, R2, !P1 ;  /* 0x0000000205027207 */ /* 0x000fe20004800000 */
[----:B------:R-:W-:Y:S01]  /*1aa0*/  IMAD R13, R13, R6, RZ ;  /* 0x000000060d0d7224 */ /* 0x000fe200078e02ff */
[C---:B------:R-:W-:Y:S01]  /*1ab0*/  SEL R18, R5.reuse, R18, !P1 ;  /* 0x0000001205127207 */ /* 0x040fe20004800000 */
[-C--:B------:R-:W-:Y:S01]  /*1ac0*/  IMAD R14, R14, R6.reuse, RZ ;  /* 0x000000060e0e7224 */ /* 0x080fe200078e02ff */
[C---:B------:R-:W-:Y:S01]  /*1ad0*/  SEL R19, R5.reuse, R19, !P1 ;  /* 0x0000001305137207 */ /* 0x040fe20004800000 */
[----:B------:R-:W-:Y:S01]  /*1ae0*/  IMAD R170, R16, R6, RZ ;  /* 0x0000000610aa7224 */ /* 0x000fe200078e02ff */
[----:B------:R-:W-:Y:S01]  /*1af0*/  SEL R5, R5, R24, !P1 ;  /* 0x0000001805057207 */ /* 0x000fe20004800000 */
[----:B------:R-:W-:Y:S01]  /*1b00*/  IMAD R161, R18, R6, RZ ;  /* 0x0000000612a17224 */ /* 0x000fe200078e02ff */
[----:B-1----:R-:W-:Y:S01]  /*1b10*/  LEA R126, P2, R4, R26, 0x1 ;  /* 0x0000001a047e7211 */ /* 0x002fe200078408ff */
[----:B------:R-:W-:Y:S01]  /*1b20*/  IMAD R17, R17, R6, RZ ;  /* 0x0000000611117224 */ /* 0x000fe200078e02ff */
[----:B------:R-:W-:Y:S01]  /*1b30*/  LEA R132, P5, R9, R26, 0x1 ;  /* 0x0000001a09847211 */ /* 0x000fe200078a08ff */
[----:B------:R-:W-:Y:S01]  /*1b40*/  IMAD R5, R5, R6, RZ ;  /* 0x0000000605057224 */ /* 0x000fe200078e02ff */
[----:B------:R-:W-:Y:S01]  /*1b50*/  LEA R128, P3, R7, R26, 0x1 ;  /* 0x0000001a07807211 */ /* 0x000fe200078608ff */
[----:B------:R-:W-:Y:S01]  /*1b60*/  IMAD R166, R2, R6, RZ ;  /* 0x0000000602a67224 */ /* 0x000fe200078e02ff */
[----:B------:R-:W-:Y:S01]  /*1b70*/  LEA R130, P4, R8, R26, 0x1 ;  /* 0x0000001a08827211 */ /* 0x000fe200078808ff */
[----:B------:R-:W-:Y:S01]  /*1b80*/  IMAD R151, R19, R6, RZ ;  /* 0x0000000613977224 */ /* 0x000fe200078e02ff */
[-C--:B------:R-:W-:Y:S01]  /*1b90*/  LEA.HI.X.SX32 R131, R4, R27.reuse, 0x1, P2 ;  /* 0x0000001b04837211 */ /* 0x080fe200010f0eff */
[----:B------:R-:W-:Y:S01]  /*1ba0*/  USHF.R.U32.HI UR4, URZ, 0x4, UR4 ;  /* 0x000000043f047899 */ /* 0x000fe20008011604 */
[----:B------:R-:W-:Y:S01]  /*1bb0*/  LEA.HI.X.SX32 R139, R9, R27, 0x1, P5 ;  /* 0x0000001b098b7211 */ /* 0x000fe200028f0eff */
[-C--:B------:R-:W-:Y:S01]  /*1bc0*/  IMAD R101, R20, R127.reuse, RZ ;  /* 0x0000007f14657224 */ /* 0x080fe200078e02ff */
[-C--:B------:R-:W-:Y:S01]  /*1bd0*/  LEA R140, P2, R12, R26.reuse, 0x1 ;  /* 0x0000001a0c8c7211 */ /* 0x080fe200078408ff */
[----:B------:R-:W-:Y:S01]  /*1be0*/  IMAD R97, R122, R127, RZ ;  /* 0x0000007f7a617224 */ /* 0x000fe200078e02ff */
[----:B------:R-:W-:Y:S01]  /*1bf0*/  LEA.HI.X.SX32 R133, R7, R27, 0x1, P3 ;  /* 0x0000001b07857211 */ /* 0x000fe200018f0eff */
[----:B------:R-:W-:Y:S01]  /*1c00*/  IMAD R99, R120, R127, RZ ;  /* 0x0000007f78637224 */ /* 0x000fe200078e02ff */
[----:B------:R-:W-:Y:S01]  /*1c10*/  LEA.HI.X.SX32 R135, R8, R27, 0x1, P4 ;  /* 0x0000001b08877211 */ /* 0x000fe200020f0eff */
[-C--:B------:R-:W-:Y:S01]  /*1c20*/  IMAD R103, R118, R127.reuse, RZ ;  /* 0x0000007f76677224 */ /* 0x080fe200078e02ff */
[-C--:B------:R-:W-:Y:S01]  /*1c30*/  LEA R16, P5, R15, R26.reuse, 0x1 ;  /* 0x0000001a0f107211 */ /* 0x080fe200078a08ff */
        /* <DEDUP_REMOVED lines=8> */
[----:B------:R-:W-:Y:S01]  /*1cc0*/  IMAD R113, R108, R127, RZ ;  /* 0x0000007f6c717224 */ /* 0x000fe200078e02ff */
[----:B------:R-:W-:Y:S01]  /*1cd0*/  LEA.HI.X.SX32 R141, R12, R27, 0x1, P2 ;  /* 0x0000001b0c8d7211 */ /* 0x000fe200010f0eff */
[----:B------:R-:W-:Y:S01]  /*1ce0*/  IMAD R115, R106, R127, RZ ;  /* 0x0000007f6a737224 */ /* 0x000fe200078e02ff */
[-C--:B------:R-:W-:Y:S01]  /*1cf0*/  LEA.HI.X.SX32 R169, R15, R27.reuse, 0x1, P5 ;  /* 0x0000001b0fa97211 */ /* 0x080fe200028f0eff */
[----:B------:R-:W-:Y:S01]  /*1d00*/  USGXT.U32 UR4, UR4, 0xe ;  /* 0x0000000e0404789a */ /* 0x000fe20008000000 */
[----:B------:R-:W-:Y:S01]  /*1d10*/  LEA.HI.X.SX32 R143, R10, R27, 0x1, P6 ;  /* 0x0000001b0a8f7211 */ /* 0x000fe200030f0eff */
[----:B------:R-:W-:Y:S01]  /*1d20*/  IMAD R89, R104, R127, RZ ;  /* 0x0000007f68597224 */ /* 0x000fe200078e02ff */
[----:B------:R-:W-:Y:S01]  /*1d30*/  LEA.HI.X.SX32 R145, R11, R27, 0x1, P1 ;  /* 0x0000001b0b917211 */ /* 0x000fe200008f0eff */
[----:B------:R-:W-:Y:S01]  /*1d40*/  IMAD R117, R102, R127, RZ ;  /* 0x0000007f66757224 */ /* 0x000fe200078e02ff */
[----:B------:R-:W-:Y:S01]  /*1d50*/  LEA.HI.X.SX32 R137, R13, R27, 0x1, P3 ;  /* 0x0000001b0d897211 */ /* 0x000fe200018f0eff */
[----:B------:R-:W-:Y:S01]  /*1d60*/  IMAD R119, R100, R127, RZ ;  /* 0x0000007f64777224 */ /* 0x000fe200078e02ff */
[----:B------:R-:W-:Y:S01]  /*1d70*/  LEA.HI.X.SX32 R19, R14, R27, 0x1, P4 ;  /* 0x0000001b0e137211 */ /* 0x000fe200020f0eff */
[-C--:B------:R-:W-:Y:S01]  /*1d80*/  IMAD R121, R98, R127.reuse, RZ ;  /* 0x0000007f62797224 */ /* 0x080fe200078e02ff */
[----:B------:R-:W-:Y:S01]  /*1d90*/  LEA R12, P5, R5, R26, 0x1 ;  /* 0x0000001a050c7211 */ /* 0x000fe200078a08ff */
[----:B------:R-:W-:Y:S01]  /*1da0*/  IMAD R129, R96, R127, RZ ;  /* 0x0000007f60817224 */ /* 0x000fe200078e02ff */
[----:B------:R-:W-:-:S02]  /*1db0*/  LEA R2, P0, R25, UR6, 0x1 ;  /* 0x0000000619027c11 */ /* 0x000fc4000f8008ff */
[----:B------:R-:W-:Y:S02]  /*1dc0*/  CS2R R28, SRZ ;  /* 0x00000000001c7805 */ /* 0x000fe4000001ff00 */
[-C--:B------:R-:W-:Y:S02]  /*1dd0*/  LEA R167, P6, R170, R26.reuse, 0x1 ;  /* 0x0000001aaaa77211 */ /* 0x080fe400078c08ff */
[----:B------:R-:W-:Y:S02]  /*1de0*/  CS2R R32, SRZ ;  /* 0x0000000000207805 */ /* 0x000fe4000001ff00 */
[-C--:B------:R-:W-:Y:S01]  /*1df0*/  LEA R165, P1, R17, R26.reuse, 0x1 ;  /* 0x0000001a11a57211 */ /* 0x080fe200078208ff */
[----:B------:R-:W-:Y:S01]  /*1e00*/  IMAD R93, R92, R93, RZ ;  /* 0x0000005d5c5d7224 */ /* 0x000fe200078e02ff */
[-C--:B------:R-:W-:Y:S01]  /*1e10*/  LEA R163, P2, R166, R26.reuse, 0x1 ;  /* 0x0000001aa6a37211 */ /* 0x080fe200078408ff */
[----:B------:R-:W-:Y:S01]  /*1e20*/  IMAD R127, R94, R127, RZ ;  /* 0x0000007f5e7f7224 */ /* 0x000fe200078e02ff */
[-C--:B------:R-:W-:Y:S01]  /*1e30*/  LEA R148, P3, R161, R26.reuse, 0x1 ;  /* 0x0000001aa1947211 */ /* 0x080fe200078608ff */
[----:B------:R-:W-:Y:S01]  /*1e40*/  UMOV UR10, 0xfffffffe ;  /* 0xfffffffe000a7882 */ /* 0x000fe20000000000 */
[----:B------:R-:W-:Y:S01]  /*1e50*/  LEA R14, P4, R151, R26, 0x1 ;  /* 0x0000001a970e7211 */ /* 0x000fe200078808ff */
[----:B------:R-:W-:Y:S01]  /*1e60*/  UMOV UR11, 0x7fffffdf ;  /* 0x7fffffdf000b7882 */ /* 0x000fe20000000000 */
[-C--:B------:R-:W-:Y:S01]  /*1e70*/  LEA.HI.X.SX32 R149, R5, R27.reuse, 0x1, P5 ;  /* 0x0000001b05957211 */ /* 0x080fe200028f0eff */
[----:B------:R-:W-:Y:S01]  /*1e80*/  UMOV UR5, URZ ;  /* 0x0000003f00057c82 */ /* 0x000fe20008000000 */
[-C--:B------:R-:W-:Y:S01]  /*1e90*/  LEA.HI.X.SX32 R170, R170, R27.reuse, 0x1, P6 ;  /* 0x0000001baaaa7211 */ /* 0x080fe200030f0eff */
[----:B------:R-:W-:Y:S01]  /*1ea0*/  UIADD3.64 UR10, UR4, -UR10, URZ ;  /* 0x8000000a040a7297 */ /* 0x000fe2000fffe03f */
[-C--:B------:R-:W-:Y:S01]  /*1eb0*/  LEA.HI.X.SX32 R168, R17, R27.reuse, 0x1, P1 ;  /* 0x0000001b11a87211 */ /* 0x080fe200008f0eff */
[----:B------:R-:W-:Y:S01]  /*1ec0*/  ULDC UR16, c[0x0][0x230] ;  /* 0x00008c0000107ab9 */ /* 0x000fe20000000800 */
[----:B------:R-:W-:-:S02]  /*1ed0*/  LEA.HI.X.SX32 R166, R166, R27, 0x1, P2 ;  /* 0x0000001ba6a67211 */ /* 0x000fc400010f0eff */
[-C--:B------:R-:W-:Y:S02]  /*1ee0*/  LEA.HI.X.SX32 R161, R161, R27.reuse, 0x1, P3 ;  /* 0x0000001ba1a17211 */ /* 0x080fe400018f0eff */
[----:B------:R-:W-:Y:S02]  /*1ef0*/  LEA.HI.X.SX32 R151, R151, R27, 0x1, P4 ;  /* 0x0000001b97977211 */ /* 0x000fe400020f0eff */
[----:B------:R-:W-:Y:S02]  /*1f00*/  CS2R R26, SRZ ;  /* 0x00000000001a7805 */ /* 0x000fe4000001ff00 */
[----:B------:R-:W-:Y:S02]  /*1f10*/  LEA.HI.X.SX32 R5, R25, UR7, 0x1, P0 ;  /* 0x0000000719057c11 */ /* 0x000fe400080f0eff */
[----:B------:R-:W-:-:S07]  /*1f20*/  CS2R R24, SRZ ;  /* 0x0000000000187805 */ /* 0x000fce000001ff00 */
.L_x_1:
[----:B------:R-:W-:Y:S01]  /*1f30*/  ISETP.GE.AND P0, PT, R20, UR16, PT ;  /* 0x0000001014007c0c */ /* 0x000fe2000bf06270 */
[----:B------:R-:W-:Y:S01]  /*1f40*/  IMAD.MOV.U32 R3, RZ, RZ, R5 ;  /* 0x000000ffff037224 */ /* 0x000fe200078e0005 */
[----:B------:R-:W-:Y:S02]  /*1f50*/  PRMT R13, RZ, 0x7610, R13 ;  /* 0x00007610ff0d7816 */ /* 0x000fe4000000000d */
[----:B------:R-:W-:Y:S01]  /*1f60*/  ISETP.GE.AND P3, PT, R98, UR16, PT ;  /* 0x0000001062007c0c */ /* 0x000fe2000bf66270 */
[----:B------:R-:W-:Y:S01]  /*1f70*/  IMAD.WIDE R6, R101, 0x2, R2 ;  /* 0x0000000265067825 */ /* 0x000fe200078e0202 */
[----:B------:R-:W-:Y:S02]  /*1f80*/  PRMT R15, RZ, 0x7610, R15 ;  /* 0x00007610ff0f7816 */ /* 0x000fe4000000000f */
[----:B------:R-:W-:Y:S01]  /*1f90*/  PRMT R142, RZ, 0x7610, R142 ;  /* 0x00007610ff8e7816 */ /* 0x000fe2000000008e */
[----:B------:R-:W-:Y:S01]  /*1fa0*/  IMAD.WIDE R8, R121, 0x2, R2 ;  /* 0x0000000279087825 */ /* 0x000fe200078e0202 */
[----:B------:R-:W-:-:S02]  /*1fb0*/  ISETP.GE.AND P1, PT, R94, UR16, PT ;  /* 0x000000105e007c0c */ /* 0x000fc4000bf26270 */
[----:B------:R-:W-:Y:S01]  /*1fc0*/  ISETP.GE.AND P2, PT, R96, UR16, PT ;  /* 0x0000001060007c0c */ /* 0x000fe2000bf46270 */
[----:B------:R0:W2:Y:S01]  /*1fd0*/  @!P0 LDG.E.U16 R13, desc[UR14][R6.64] ;  /* 0x0000000e060d8981 */ /* 0x0000a2000c1e1500 */
[----:B------:R-:W-:Y:S01]  /*1fe0*/  ISETP.GE.AND P0, PT, R100, UR16, PT ;  /* 0x0000001064007c0c */ /* 0x000fe2000bf06270 */
[----:B------:R-:W-:Y:S01]  /*1ff0*/  IMAD.WIDE R4, R127, 0x2, R2 ;  /* 0x000000027f047825 */ /* 0x000fe200078e0202 */
[----:B------:R-:W-:Y:S01]  /*2000*/  PRMT R155, RZ, 0x7610, R155 ;  /* 0x00007610ff9b7816 */ /* 0x000fe2000000009b */
[----:B------:R1:W3:Y:S01]  /*2010*/  @!P3 LDG.E.U16 R142, desc[UR14][R8.64] ;  /* 0x0000000e088eb981 */ /* 0x0002e2000c1e1500 */
[----:B------:R-:W-:Y:S01]  /*2020*/  PRMT R138, RZ, 0x7610, R138 ;  /* 0x00007610ff8a7816 */ /* 0x000fe2000000008a */
[----:B0-----:R-:W-:-:S05]  /*2030*/  IMAD.WIDE R6, R119, 0x2, R2 ;  /* 0x0000000277067825 */ /* 0x001fca00078e0202 */
[----:B------:R0:W4:Y:S04]  /*2040*/  @!P1 LDG.E.U16 R138, desc[UR14][R4.64] ;  /* 0x0000000e048a9981 */ /* 0x000128000c1e1500 */
[----:B------:R-:W5:Y:S01]  /*2050*/  @!P0 LDG.E.U16 R15, desc[UR14][R6.64] ;  /* 0x0000000e060f8981 */ /* 0x000f62000c1e1500 */
[----:B------:R-:W-:Y:S01]  /*2060*/  ISETP.GE.AND P0, PT, R104, UR16, PT ;  /* 0x0000001068007c0c */ /* 0x000fe2000bf06270 */
[----:B-1----:R-:W-:Y:S01]  /*2070*/  IMAD.WIDE R8, R89, 0x2, R2 ;  /* 0x0000000259087825 */ /* 0x002fe200078e0202 */
[----:B------:R-:W-:Y:S02]  /*2080*/  PRMT R153, RZ, 0x7610, R153 ;  /* 0x00007610ff997816 */ /* 0x000fe40000000099 */
[----:B------:R-:W-:Y:S01]  /*2090*/  ISETP.GE.AND P1, PT, R102, UR16, PT ;  /* 0x0000001066007c0c */ /* 0x000fe2000bf26270 */
[----:B------:R-:W-:Y:S01]  /*20a0*/  IMAD.WIDE R10, R129, 0x2, R2 ;  /* 0x00000002810a7825 */ /* 0x000fe200078e0202 */
[----:B------:R-:W-:-:S02]  /*20b0*/  PRMT R152, RZ, 0x7610, R152 ;  /* 0x00007610ff987816 */ /* 0x000fc40000000098 */
[----:B------:R-:W-:Y:S02]  /*20c0*/  PRMT R146, RZ, 0x7610, R146 ;  /* 0x00007610ff927816 */ /* 0x000fe40000000092 */
[----:B------:R-:W3:Y:S04]  /*20d0*/  @!P2 LDG.E.U16 R153, desc[UR14][R10.64] ;  /* 0x0000000e0a99a981 */ /* 0x000ee8000c1e1500 */
[----:B------:R1:W3:Y:S01]  /*20e0*/  @!P0 LDG.E.U16 R155, desc[UR14][R8.64] ;  /* 0x0000000e089b8981 */ /* 0x0002e2000c1e1500 */
[----:B------:R-:W-:Y:S02]  /*20f0*/  ISETP.GE.AND P0, PT, R106, UR16, PT ;  /* 0x000000106a007c0c */ /* 0x000fe4000bf06270 */
[----:B------:R-:W-:Y:S01]  /*2100*/  ISETP.GE.AND P2, PT, R116, UR16, PT ;  /* 0x0000001074007c0c */ /* 0x000fe2000bf46270 */
[----:B0-----:R-:W-:Y:S01]  /*2110*/  IMAD.WIDE R4, R117, 0x2, R2 ;  /* 0x0000000275047825 */ /* 0x001fe200078e0202 */
[----:B------:R-:W-:-:S04]  /*2120*/  PRMT R147, RZ, 0x7610, R147 ;  /* 0x00007610ff937816 */ /* 0x000fc80000000093 */
[----:B------:R0:W4:Y:S01]  /*2130*/  @!P1 LDG.E.U16 R146, desc[UR14][R4.64] ;  /* 0x0000000e04929981 */ /* 0x000122000c1e1500 */
[----:B-1----:R-:W-:-:S05]  /*2140*/  IMAD.WIDE R8, R115, 0x2, R2 ;  /* 0x0000000273087825 */ /* 0x002fca00078e0202 */
[----:B------:R-:W3:Y:S01]  /*2150*/  @!P0 LDG.E.U16 R152, desc[UR14][R8.64] ;  /* 0x0000000e08988981 */ /* 0x000ee2000c1e1500 */
[----:B------:R-:W-:Y:S01]  /*2160*/  ISETP.GE.AND P0, PT, R112, UR16, PT ;  /* 0x0000001070007c0c */ /* 0x000fe2000bf06270 */
[----:B0-----:R-:W-:Y:S01]  /*2170*/  IMAD.WIDE R4, R109, 0x2, R2 ;  /* 0x000000026d047825 */ /* 0x001fe200078e0202 */
[----:B------:R-:W-:Y:S02]  /*2180*/  PRMT R157, RZ, 0x7610, R157 ;  /* 0x00007610ff9d7816 */ /* 0x000fe4000000009d */
[----:B------:R-:W-:Y:S02]  /*2190*/  ISETP.GE.AND P1, PT, R108, UR16, PT ;  /* 0x000000106c007c0c */ /* 0x000fe4000bf26270 */
[----:B------:R0:W4:Y:S01]  /*21a0*/  @!P2 LDG.E.U16 R147, desc[UR14][R4.64] ;  /* 0x0000000e0493a981 */ /* 0x000122000c1e1500 */
[----:B------:R-:W-:Y:S01]  /*21b0*/  PRMT R17, RZ, 0x7610, R17 ;  /* 0x00007610ff117816 */ /* 0x000fe20000000011 */
[----:B------:R-:W-:-:S04]  /*21c0*/  IMAD.WIDE R6, R113, 0x2, R2 ;  /* 0x0000000271067825 */ /* 0x000fc800078e0202 */
[----:B0-----:R-:W-:-:S05]  /*21d0*/  IMAD.WIDE R4, R107, 0x2, R2 ;  /* 0x000000026b047825 */ /* 0x001fca00078e0202 */
[----:B------:R0:W3:Y:S04]  /*21e0*/  @!P1 LDG.E.U16 R17, desc[UR14][R6.64] ;  /* 0x0000000e06119981 */ /* 0x0000e8000c1e1500 */
[----:B------:R-:W3:Y:S01]  /*21f0*/  @!P0 LDG.E.U16 R157, desc[UR14][R4.64] ;  /* 0x0000000e049d8981 */ /* 0x000ee2000c1e1500 */
[----:B------:R-:W-:Y:S01]  /*2200*/  ISETP.GE.AND P0, PT, R118, UR16, PT ;  /* 0x0000001076007c0c */ /* 0x000fe2000bf06270 */
[----:B------:R-:W-:Y:S01]  /*2210*/  IMAD.WIDE R8, R103, 0x2, R2 ;  /* 0x0000000267087825 */ /* 0x000fe200078e0202 */
[----:B------:R-:W-:Y:S02]  /*2220*/  PRMT R156, RZ, 0x7610, R156 ;  /* 0x00007610ff9c7816 */ /* 0x000fe4000000009c */
[----:B------:R-:W-:Y:S01]  /*2230*/  ISETP.GE.AND P1, PT, R110, UR16, PT ;  /* 0x000000106e007c0c */ /* 0x000fe2000bf26270 */
[----:B0-----:R-:W-:Y:S01]  /*2240*/  IMAD.WIDE R6, R111, 0x2, R2 ;  /* 0x000000026f067825 */ /* 0x001fe200078e0202 */
[----:B------:R-:W-:-:S07]  /*2250*/  PRMT R150, RZ, 0x7610, R150 ;  /* 0x00007610ff967816 */ /* 0x000fce0000000096 */
[----:B------:R-:W3:Y:S01]  /*2260*/  @!P0 LDG.E.U16 R156, desc[UR14][R8.64] ;  /* 0x0000000e089c8981 */ /* 0x000ee2000c1e1500 */
[----:B------:R-:W-:Y:S02]  /*2270*/  ISETP.GE.AND P0, PT, R120, UR16, PT ;  /* 0x0000001078007c0c */ /* 0x000fe4000bf06270 */
[----:B------:R-:W-:Y:S01]  /*2280*/  PRMT R159, RZ, 0x7610, R159 ;  /* 0x00007610ff9f7816 */ /* 0x000fe2000000009f */
[----:B------:R0:W3:Y:S02]  /*2290*/  @!P1 LDG.E.U16 R150, desc[UR14][R6.64] ;  /* 0x0000000e06969981 */ /* 0x0000e4000c1e1500 */
[----:B0-----:R-:W-:-:S08]  /*22a0*/  IMAD.WIDE R6, R99, 0x2, R2 ;  /* 0x0000000263067825 */ /* 0x001fd000078e0202 */
[----:B------:R-:W3:Y:S01]  /*22b0*/  @!P0 LDG.E.U16 R159, desc[UR14][R6.64] ;  /* 0x0000000e069f8981 */ /* 0x000ee2000c1e1500 */
[----:B------:R-:W-:Y:S02]  /*22c0*/  ISETP.GE.AND P1, PT, R114, UR16, PT ;  /* 0x0000001072007c0c */ /* 0x000fe4000bf26270 */
[----:B------:R-:W-:Y:S01]  /*22d0*/  ISETP.GE.AND P0, PT, R122, UR16, PT ;  /* 0x000000107a007c0c */ /* 0x000fe2000bf06270 */
[----:B------:R-:W-:Y:S01]  /*22e0*/  IMAD.WIDE R10, R105, 0x2, R2 ;  /* 0x00000002690a7825 */ /* 0x000fe200078e0202 */
[----:B------:R-:W-:Y:S02]  /*22f0*/  PRMT R154, RZ, 0x7610, R154 ;  /* 0x00007610ff9a7816 */ /* 0x000fe4000000009a */
[----:B------:R-:W-:Y:S01]  /*2300*/  PRMT R158, RZ, 0x7610, R158 ;  /* 0x00007610ff9e7816 */ /* 0x000fe2000000009e */
[----:B------:R-:W-:-:S06]  /*2310*/  IMAD.WIDE R4, R97, 0x2, R2 ;  /* 0x0000000261047825 */ /* 0x000fcc00078e0202 */
[----:B------:R-:W3:Y:S04]  /*2320*/  @!P1 LDG.E.U16 R154, desc[UR14][R10.64] ;  /* 0x0000000e0a9a9981 */ /* 0x000ee8000c1e1500 */
[----:B------:R0:W3:Y:S01]  /*2330*/  @!P0 LDG.E.U16 R158, desc[UR14][R4.64] ;  /* 0x0000000e049e8981 */ /* 0x0000e2000c1e1500 */
[----:B------:R-:W-:Y:S01]  /*2340*/  BAR.SYNC.DEFER_BLOCKING 0x0 ;  /* 0x0000000000007b1d */ /* 0x000fe20000010000 */
[----:B------:R-:W-:Y:S02]  /*2350*/  ISETP.GE.AND P0, PT, R92, UR16, PT ;  /* 0x000000105c007c0c */ /* 0x000fe4000bf06270 */
[----:B------:R-:W-:Y:S01]  /*2360*/  PRMT R160, RZ, 0x7610, R160 ;  /* 0x00007610ffa07816 */ /* 0x000fe200000000a0 */
[----:B0-----:R-:W-:Y:S02]  /*2370*/  IMAD.MOV.U32 R4, RZ, RZ, R12 ;  /* 0x000000ffff047224 */ /* 0x001fe400078e000c */
[----:B------:R-:W-:-:S02]  /*2380*/  IMAD.MOV.U32 R5, RZ, RZ, R149 ;  /* 0x000000ffff057224 */ /* 0x000fc400078e0095 */
[----:B------:R-:W-:Y:S01]  /*2390*/  IMAD.WIDE R6, R93, 0x2, R4 ;  /* 0x000000025d067825 */ /* 0x000fe200078e0204 */
[----:B------:R-:W-:-:S05]  /*23a0*/  PRMT R162, RZ, 0x7610, R162 ;  /* 0x00007610ffa27816 */ /* 0x000fca00000000a2 */
[----:B------:R0:W3:Y:S02]  /*23b0*/  @!P0 LDG.E.U16 R160, desc[UR14][R6.64] ;  /* 0x0000000e06a08981 */ /* 0x0000e4000c1e1500 */
[----:B0-----:R-:W-:Y:S02]  /*23c0*/  IMAD.MOV.U32 R6, RZ, RZ, R14 ;  /* 0x000000ffff067224 */ /* 0x001fe400078e000e */
[----:B------:R-:W-:Y:S02]  /*23d0*/  IMAD.MOV.U32 R7, RZ, RZ, R151 ;  /* 0x000000ffff077224 */ /* 0x000fe400078e0097 */
[----:B------:R-:W-:Y:S01]  /*23e0*/  IMAD.WIDE R8, R93, 0x2, R6 ;  /* 0x000000025d087825 */ /* 0x000fe200078e0206 */
[----:B------:R-:W-:-:S04]  /*23f0*/  PRMT R164, RZ, 0x7610, R164 ;  /* 0x00007610ffa47816 */ /* 0x000fc800000000a4 */
[----:B------:R0:W3:Y:S02]  /*2400*/  @!P0 LDG.E.U16 R162, desc[UR14][R8.64] ;  /* 0x0000000e08a28981 */ /* 0x0000e4000c1e1500 */
[----:B0-----:R-:W-:Y:S02]  /*2410*/  IMAD.MOV.U32 R8, RZ, RZ, R148 ;  /* 0x000000ffff087224 */ /* 0x001fe400078e0094 */
[----:B------:R-:W-:Y:S02]  /*2420*/  IMAD.MOV.U32 R9, RZ, RZ, R161 ;  /* 0x000000ffff097224 */ /* 0x000fe400078e00a1 */
[----:B------:R-:W-:-:S05]  /*2430*/  IMAD.WIDE R10, R93, 0x2, R8 ;  /* 0x000000025d0a7825 */ /* 0x000fca00078e0208 */
[----:B------:R0:W3:Y:S02]  /*2440*/  @!P0 LDG.E.U16 R164, desc[UR14][R10.64] ;  /* 0x0000000e0aa48981 */ /* 0x0000e4000c1e1500 */
[----:B0-----:R-:W-:Y:S02]  /*2450*/  IMAD.MOV.U32 R10, RZ, RZ, R163 ;  /* 0x000000ffff0a7224 */ /* 0x001fe400078e00a3 */
[--C-:B------:R-:W-:Y:S01]  /*2460*/  IMAD.MOV.U32 R11, RZ, RZ, R166.reuse ;  /* 0x000000ffff0b7224 */ /* 0x100fe200078e00a6 */
[----:B------:R-:W-:Y:S02]  /*2470*/  PRMT R166, RZ, 0x7610, R166 ;  /* 0x00007610ffa67816 */ /* 0x000fe400000000a6 */
[----:B------:R-:W-:Y:S02]  /*2480*/  PRMT R172, RZ, 0x7610, R172 ;  /* 0x00007610ffac7816 */ /* 0x000fe400000000ac */
[----:B------:R-:W-:Y:S02]  /*2490*/  PRMT R174, RZ, 0x7610, R174 ;  /* 0x00007610ffae7816 */ /* 0x000fe400000000ae */
[----:B------:R-:W-:-:S02]  /*24a0*/  PRMT R176, RZ, 0x7610, R176 ;  /* 0x00007610ffb07816 */ /* 0x000fc400000000b0 */
[----:B------:R-:W-:Y:S02]  /*24b0*/  PRMT R178, RZ, 0x7610, R178 ;  /* 0x00007610ffb27816 */ /* 0x000fe400000000b2 */
[----:B------:R-:W-:Y:S02]  /*24c0*/  PRMT R180, RZ, 0x7610, R180 ;  /* 0x00007610ffb47816 */ /* 0x000fe400000000b4 */
[----:B------:R-:W-:Y:S02]  /*24d0*/  PRMT R182, RZ, 0x7610, R182 ;  /* 0x00007610ffb67816 */ /* 0x000fe400000000b6 */
[----:B------:R-:W-:Y:S01]  /*24e0*/  PRMT R184, RZ, 0x7610, R184 ;  /* 0x00007610ffb87816 */ /* 0x000fe200000000b8 */
[----:B--2---:R0:W-:Y:S02]  /*24f0*/  STS.U16 [R88+UR12], R13 ;  /* 0x0000000d58007988 */ /* 0x0041e4000800040c */
[----:B0-----:R-:W-:-:S05]  /*2500*/  IMAD.WIDE R12, R93, 0x2, R10 ;  /* 0x000000025d0c7825 */ /* 0x001fca00078e020a */
[----:B------:R0:W2:Y:S04]  /*2510*/  @!P0 LDG.E.U16 R166, desc[UR14][R12.64] ;  /* 0x0000000e0ca68981 */ /* 0x0000a8000c1e1500 */
[----:B-----5:R1:W-:Y:S01]  /*2520*/  STS.U16 [R88+UR12+0x400], R15 ;  /* 0x0004000f58007988 */ /* 0x0203e2000800040c */
[----:B0-----:R-:W-:Y:S02]  /*2530*/  IMAD.MOV.U32 R12, RZ, RZ, R165 ;  /* 0x000000ffff0c7224 */ /* 0x001fe400078e00a5 */
[--C-:B------:R-:W-:Y:S01]  /*2540*/  IMAD.MOV.U32 R13, RZ, RZ, R168.reuse ;  /* 0x000000ffff0d7224 */ /* 0x100fe200078e00a8 */
[----:B------:R-:W-:Y:S01]  /*2550*/  PRMT R168, RZ, 0x7610, R168 ;  /* 0x00007610ffa87816 */ /* 0x000fe200000000a8 */
[----:B-1----:R-:W-:-:S05]  /*2560*/  IMAD.WIDE R14, R93, 0x2, R12 ;  /* 0x000000025d0e7825 */ /* 0x002fca00078e020c */
[----:B------:R0:W5:Y:S02]  /*2570*/  @!P0 LDG.E.U16 R168, desc[UR14][R14.64] ;  /* 0x0000000e0ea88981 */ /* 0x000164000c1e1500 */
[----:B0-----:R-:W-:Y:S02]  /*2580*/  IMAD.MOV.U32 R14, RZ, RZ, R167 ;  /* 0x000000ffff0e7224 */ /* 0x001fe400078e00a7 */
[--C-:B------:R-:W-:Y:S01]  /*2590*/  IMAD.MOV.U32 R15, RZ, RZ, R170.reuse ;  /* 0x000000ffff0f7224 */ /* 0x100fe200078e00aa */
[----:B------:R-:W-:Y:S01]  /*25a0*/  PRMT R170, RZ, 0x7610, R170 ;  /* 0x00007610ffaa7816 */ /* 0x000fe200000000aa */
[----:B------:R-:W-:Y:S01]  /*25b0*/  IMAD.WIDE R148, R93, 0x2, R14 ;  /* 0x000000025d947825 */ /* 0x000fe200078e020e */
[----:B----4-:R-:W-:Y:S04]  /*25c0*/  STS.U16 [R88+UR12+0xc00], R147 ;  /* 0x000c009358007988 */ /* 0x010fe8000800040c */
[----:B------:R0:W4:Y:S04]  /*25d0*/  @!P0 LDG.E.U16 R170, desc[UR14][R148.64] ;  /* 0x0000000e94aa8981 */ /* 0x000128000c1e1500 */
[----:B---3--:R1:W-:Y:S04]  /*25e0*/  STS.U16 [R88+UR12+0x800], R17 ;  /* 0x0008001158007988 */ /* 0x0083e8000800040c */
[----:B------:R3:W-:Y:S01]  /*25f0*/  STS.U16 [R125+UR12+0x500], R146 ;  /* 0x000500927d007988 */ /* 0x0007e2000800040c */
[----:B-1----:R-:W-:-:S02]  /*2600*/  IMAD.MOV.U32 R17, RZ, RZ, R169 ;  /* 0x000000ffff117224 */ /* 0x002fc400078e00a9 */
[C---:B---3--:R-:W-:Y:S01]  /*2610*/  IMAD.WIDE R146, R93.reuse, 0x2, R16 ;  /* 0x000000025d927825 */ /* 0x048fe200078e0210 */
[----:B------:R-:W-:Y:S04]  /*2620*/  STS.U16 [R125+UR12+0x100], R138 ;  /* 0x0001008a7d007988 */ /* 0x000fe8000800040c */
[----:B------:R1:W-:Y:S01]  /*2630*/  STS.U16 [R125+UR12+0xd00], R156 ;  /* 0x000d009c7d007988 */ /* 0x0003e2000800040c */
[----:B0-----:R-:W-:-:S03]  /*2640*/  IMAD.WIDE R148, R93, 0x2, R136 ;  /* 0x000000025d947825 */ /* 0x001fc600078e0288 */
[----:B------:R0:W-:Y:S04]  /*2650*/  STS.U16 [R125+UR12+0x900], R150 ;  /* 0x000900967d007988 */ /* 0x0001e8000800040c */
[----:B------:R3:W4:Y:S01]  /*2660*/  @!P0 LDG.E.U16 R172, desc[UR14][R146.64] ;  /* 0x0000000e92ac8981 */ /* 0x000722000c1e1500 */
[----:B-1----:R-:W-:-:S03]  /*2670*/  PRMT R156, RZ, 0x7610, R156 ;  /* 0x00007610ff9c7816 */ /* 0x002fc6000000009c */
[----:B------:R-:W-:Y:S01]  /*2680*/  STS.U16 [R124+UR12+0x200], R153 ;  /* 0x000200997c007988 */ /* 0x000fe2000800040c */
[----:B0-----:R-:W-:-:S03]  /*2690*/  IMAD.WIDE R150, R93, 0x2, R18 ;  /* 0x000000025d967825 */ /* 0x001fc600078e0212 */
[----:B------:R-:W-:Y:S01]  /*26a0*/  STS.U16 [R124+UR12+0x600], R155 ;  /* 0x0006009b7c007988 */ /* 0x000fe2000800040c */
[----:B---3--:R-:W-:-:S03]  /*26b0*/  IMAD.WIDE R146, R93, 0x2, R140 ;  /* 0x000000025d927825 */ /* 0x008fc600078e028c */
[----:B------:R-:W-:Y:S01]  /*26c0*/  STS.U16 [R124+UR12+0xa00], R157 ;  /* 0x000a009d7c007988 */ /* 0x000fe2000800040c */
[----:B------:R-:W-:-:S03]  /*26d0*/  IMAD.MOV.U32 R138, RZ, RZ, R132 ;  /* 0x000000ffff8a7224 */ /* 0x000fc600078e0084 */
[----:B------:R-:W-:Y:S04]  /*26e0*/  STS.U16 [R124+UR12+0xe00], R159 ;  /* 0x000e009f7c007988 */ /* 0x000fe8000800040c */
[----:B------:R0:W-:Y:S01]  /*26f0*/  STS.U16 [R123+UR12+0x300], R142 ;  /* 0x0003008e7b007988 */ /* 0x0001e2000800040c */
[----:B------:R-:W-:-:S03]  /*2700*/  IMAD.MOV.U32 R132, RZ, RZ, R128 ;  /* 0x000000ffff847224 */ /* 0x000fc600078e0080 */
[----:B------:R1:W3:Y:S04]  /*2710*/  @!P0 LDG.E.U16 R174, desc[UR14][R150.64] ;  /* 0x0000000e96ae8981 */ /* 0x0002e8000c1e1500 */
[----:B------:R1:W3:Y:S01]  /*2720*/  @!P0 LDG.E.U16 R156, desc[UR14][R148.64] ;  /* 0x0000000e949c8981 */ /* 0x0002e2000c1e1500 */
[----:B0-----:R-:W-:-:S03]  /*2730*/  IMAD.MOV.U32 R142, RZ, RZ, R134 ;  /* 0x000000ffff8e7224 */ /* 0x001fc600078e0086 */
[----:B------:R0:W3:Y:S01]  /*2740*/  @!P0 LDG.E.U16 R176, desc[UR14][R146.64] ;  /* 0x0000000e92b08981 */ /* 0x0000e2000c1e1500 */
[----:B------:R-:W-:Y:S02]  /*2750*/  IMAD.MOV.U32 R134, RZ, RZ, R130 ;  /* 0x000000ffff867224 */ /* 0x000fe400078e0082 */
[----:B-1----:R-:W-:-:S04]  /*2760*/  IMAD.WIDE R150, R93, 0x2, R144 ;  /* 0x000000025d967825 */ /* 0x002fc800078e0290 */
[C---:B------:R-:W-:Y:S01]  /*2770*/  IMAD.WIDE R148, R93.reuse, 0x2, R142 ;  /* 0x000000025d947825 */ /* 0x040fe200078e028e */
[----:B------:R1:W3:Y:S03]  /*2780*/  @!P0 LDG.E.U16 R178, desc[UR14][R150.64] ;  /* 0x0000000e96b28981 */ /* 0x0002e6000c1e1500 */
[C---:B0-----:R-:W-:Y:S01]  /*2790*/  IMAD.WIDE R146, R93.reuse, 0x2, R138 ;  /* 0x000000025d927825 */ /* 0x041fe200078e028a */
[----:B------:R0:W3:Y:S03]  /*27a0*/  @!P0 LDG.E.U16 R180, desc[UR14][R148.64] ;  /* 0x0000000e94b48981 */ /* 0x0000e6000c1e1500 */
[----:B------:R-:W-:Y:S01]  /*27b0*/  IMAD.MOV.U32 R130, RZ, RZ, R126 ;  /* 0x000000ffff827224 */ /* 0x000fe200078e007e */
[----:B------:R0:W3:Y:S01]  /*27c0*/  @!P0 LDG.E.U16 R182, desc[UR14][R146.64] ;  /* 0x0000000e92b68981 */ /* 0x0000e2000c1e1500 */
[----:B------:R-:W-:Y:S01]  /*27d0*/  PRMT R128, RZ, 0x7610, R128 ;  /* 0x00007610ff807816 */ /* 0x000fe20000000080 */
[----:B-1----:R-:W-:Y:S01]  /*27e0*/  IMAD.WIDE R150, R93, 0x2, R134 ;  /* 0x000000025d967825 */ /* 0x002fe200078e0286 */
[----:B------:R-:W-:-:S03]  /*27f0*/  PRMT R126, RZ, 0x7610, R126 ;  /* 0x00007610ff7e7816 */ /* 0x000fc6000000007e */
[C---:B0-----:R-:W-:Y:S01]  /*2800*/  IMAD.WIDE R148, R93.reuse, 0x2, R132 ;  /* 0x000000025d947825 */ /* 0x041fe200078e0284 */
[----:B------:R-:W3:Y:S03]  /*2810*/  @!P0 LDG.E.U16 R184, desc[UR14][R150.64] ;  /* 0x0000000e96b88981 */ /* 0x000ee6000c1e1500 */
[----:B------:R-:W-:Y:S01]  /*2820*/  IMAD.WIDE R146, R93, 0x2, R130 ;  /* 0x000000025d927825 */ /* 0x000fe200078e0282 */
[----:B------:R-:W3:Y:S04]  /*2830*/  @!P0 LDG.E.U16 R128, desc[UR14][R148.64] ;  /* 0x0000000e94808981 */ /* 0x000ee8000c1e1500 */
[----:B------:R-:W3:Y:S04]  /*2840*/  @!P0 LDG.E.U16 R126, desc[UR14][R146.64] ;  /* 0x0000000e927e8981 */ /* 0x000ee8000c1e1500 */
[----:B------:R-:W-:Y:S04]  /*2850*/  STS.U16 [R123+UR12+0x700], R152 ;  /* 0x000700987b007988 */ /* 0x000fe8000800040c */
[----:B------:R-:W-:Y:S04]  /*2860*/  STS.U16 [R123+UR12+0xb00], R154 ;  /* 0x000b009a7b007988 */ /* 0x000fe8000800040c */
[----:B------:R-:W-:Y:S04]  /*2870*/  STS.U16 [R123+UR12+0xf00], R158 ;  /* 0x000f009e7b007988 */ /* 0x000fe8000800040c */
[----:B------:R-:W-:Y:S04]  /*2880*/  STS.U16 [R23+UR12+0x2000], R160 ;  /* 0x002000a017007988 */ /* 0x000fe8000800040c */
[----:B------:R-:W-:Y:S04]  /*2890*/  STS.U16 [R23+UR12+0x2200], R162 ;  /* 0x002200a217007988 */ /* 0x000fe8000800040c */
[----:B------:R-:W-:Y:S01]  /*28a0*/  STS.U16 [R23+UR12+0x2400], R164 ;  /* 0x002400a417007988 */ /* 0x000fe2000800040c */
[----:B------:R-:W-:-:S04]  /*28b0*/  USHF.L.U32 UR6, UR17, 0x6, URZ ;  /* 0x0000000611067899 */ /* 0x000fc8000800063f */
[----:B------:R-:W-:-:S04]  /*28c0*/  ULOP3.LUT UR6, UR6, 0x100, URZ, 0xc0, !UPT ;  /* 0x0000010006067892 */ /* 0x000fc8000f8ec03f */
[----:B------:R-:W-:-:S04]  /*28d0*/  ULEA.HI UR6, UR12, UR6, URZ, 0x1c ;  /* 0x000000060c067291 */ /* 0x000fc8000f8fe03f */
[----:B------:R-:W-:Y:S01]  /*28e0*/  ULOP3.LUT UR6, UR6, 0x3fff, URZ, 0xc0, !UPT ;  /* 0x00003fff06067892 */ /* 0x000fe2000f8ec03f */
[----:B------:R-:W-:Y:S01]  /*28f0*/  UMOV UR22, UR4 ;  /* 0x0000000400167c82 */ /* 0x000fe20008000000 */
[----:B------:R-:W-:Y:S01]  /*2900*/  UMOV UR23, 0x80000020 ;  /* 0x8000002000177882 */ /* 0x000fe20000000000 */
[----:B------:R-:W-:-:S04]  /*2910*/  UMOV UR21, 0x40000040 ;  /* 0x4000004000157882 */ /* 0x000fc80000000000 */
[----:B------:R-:W-:Y:S01]  /*2920*/  UMOV UR20, UR6 ;  /* 0x0000000600147c82 */ /* 0x000fe20008000000 */
[----:B--2---:R-:W-:Y:S04]  /*2930*/  STS.U16 [R23+UR12+0x2600], R166 ;  /* 0x002600a617007988 */ /* 0x004fe8000800040c */
[----:B-----5:R-:W-:Y:S04]  /*2940*/  STS.U16 [R23+UR12+0x2800], R168 ;  /* 0x002800a817007988 */ /* 0x020fe8000800040c */
[----:B----4-:R-:W-:Y:S04]  /*2950*/  STS.U16 [R23+UR12+0x2a00], R170 ;  /* 0x002a00aa17007988 */ /* 0x010fe8000800040c */
[----:B------:R-:W-:Y:S04]  /*2960*/  STS.U16 [R23+UR12+0x2c00], R172 ;  /* 0x002c00ac17007988 */ /* 0x000fe8000800040c */
[----:B---3--:R-:W-:Y:S04]  /*2970*/  STS.U16 [R23+UR12+0x2e00], R174 ;  /* 0x002e00ae17007988 */ /* 0x008fe8000800040c */
[----:B------:R-:W-:Y:S04]  /*2980*/  STS.U16 [R23+UR12+0x3000], R156 ;  /* 0x0030009c17007988 */ /* 0x000fe8000800040c */
[----:B------:R-:W-:Y:S04]  /*2990*/  STS.U16 [R23+UR12+0x3200], R176 ;  /* 0x003200b017007988 */ /* 0x000fe8000800040c */
[----:B------:R-:W-:Y:S04]  /*29a0*/  STS.U16 [R23+UR12+0x3400], R178 ;  /* 0x003400b217007988 */ /* 0x000fe8000800040c */
[----:B------:R-:W-:Y:S04]  /*29b0*/  STS.U16 [R23+UR12+0x3600], R180 ;  /* 0x003600b417007988 */ /* 0x000fe8000800040c */
[----:B------:R-:W-:Y:S04]  /*29c0*/  STS.U16 [R23+UR12+0x3800], R182 ;  /* 0x003800b617007988 */ /* 0x000fe8000800040c */
[----:B------:R-:W-:Y:S04]  /*29d0*/  STS.U16 [R23+UR12+0x3a00], R184 ;  /* 0x003a00b817007988 */ /* 0x000fe8000800040c */
[----:B------:R-:W-:Y:S04]  /*29e0*/  STS.U16 [R23+UR12+0x3c00], R128 ;  /* 0x003c008017007988 */ /* 0x000fe8000800040c */
[----:B------:R0:W-:Y:S01]  /*29f0*/  STS.U16 [R23+UR12+0x3e00], R126 ;  /* 0x003e007e17007988 */ /* 0x0001e2000800040c */
[----:B------:R1:W-:Y:S06]  /*2a00*/  MEMBAR.ALL.CTA ;  /* 0x0000000000007992 */ /* 0x0003ec0000008000 */
[----:B-1----:R-:W1:Y:S02]  /*2a10*/  FENCE.VIEW.ASYNC.S ;  /* 0x00000000000073c6 */ /* 0x002e640000000000 */
[----:B-1----:R-:W-:Y:S06]  /*2a20*/  BAR.SYNC.DEFER_BLOCKING 0x0 ;  /* 0x0000000000007b1d */ /* 0x002fec0000010000 */
[----:B------:R-:W-:-:S06]  /*2a30*/  WARPGROUP.ARRIVE ;  /* 0x00000000000079c5 */ /* 0x000fcc0000000000 */
[----:B------:R-:W-:Y:S01]  /*2a40*/  HGMMA.64x128x16.F32 R24, gdesc[UR20].tnspA, R24 ;  /* 0x21e00000141879f0 */ /* 0x000fe20008700818 */
[----:B------:R-:W-:Y:S01]  /*2a50*/  UMOV UR8, 0x80 ;  /* 0x0000008000087882 */ /* 0x000fe20000000000 */
[----:B------:R-:W-:Y:S01]  /*2a60*/  UMOV UR9, 0x40000040 ;  /* 0x4000004000097882 */ /* 0x000fe20000000000 */
[----:B------:R-:W-:Y:S02]  /*2a70*/  UMOV UR7, URZ ;  /* 0x0000003f00077c82 */ /* 0x000fe40008000000 */
[----:B------:R-:W-:Y:S01]  /*2a80*/  UIADD3.64 UR8, UR6, UR8, URZ ;  /* 0x0000000806087297 */ /* 0x000fe2000fffe03f */
[----:B------:R-:W-:-:S05]  /*2a90*/  VIADD R90, R90, 0xffffffff ;  /* 0xffffffff5a5a7836 */ /* 0x000fca0000000000 */
[----:B------:R-:W-:-:S03]  /*2aa0*/  ISETP.NE.U32.AND P0, PT, R90, RZ, PT ;  /* 0x000000ff5a00720c */ /* 0x000fc60003f05070 */
[----:B------:R-:W-:Y:S01]  /*2ab0*/  HGMMA.64x128x16.F32 R24, gdesc[UR8].tnspA, R24, gsb0 ;  /* 0x21e00000081879f0 */ /* 0x000fe20008000818 */
[----:B------:R-:W-:Y:S01]  /*2ac0*/  IMAD.WIDE R130, R91, 0x2, R130 ;  /* 0x000000025b827825 */ /* 0x000fe200078e0282 */
[----:B------:R-:W-:-:S03]  /*2ad0*/  UIADD3 UR16, UR16, -0x20, URZ ;  /* 0xffffffe010107890 */ /* 0x000fc6000fffe03f */
[----:B------:R-:W-:-:S04]  /*2ae0*/  IMAD.WIDE R132, R91, 0x2, R132 ;  /* 0x000000025b847825 */ /* 0x000fc800078e0284 */
        /* <DEDUP_REMOVED lines=11> */
[----:B0-----:R-:W-:Y:S02]  /*2ba0*/  IMAD.MOV.U32 R126, RZ, RZ, R130 ;  /* 0x000000ffff7e7224 */ /* 0x001fe400078e0082 */
[----:B------:R-:W-:Y:S02]  /*2bb0*/  IMAD.MOV.U32 R128, RZ, RZ, R132 ;  /* 0x000000ffff807224 */ /* 0x000fe400078e0084 */
[----:B------:R-:W-:Y:S02]  /*2bc0*/  IMAD.MOV.U32 R130, RZ, RZ, R134 ;  /* 0x000000ffff827224 */ /* 0x000fe400078e0086 */
[----:B------:R-:W-:Y:S02]  /*2bd0*/  IMAD.MOV.U32 R167, RZ, RZ, R14 ;  /* 0x000000ffffa77224 */ /* 0x000fe400078e000e */
[----:B------:R-:W-:Y:S02]  /*2be0*/  IMAD.MOV.U32 R165, RZ, RZ, R12 ;  /* 0x000000ffffa57224 */ /* 0x000fe400078e000c */
[----:B------:R-:W-:-:S02]  /*2bf0*/  IMAD.MOV.U32 R149, RZ, RZ, R5 ;  /* 0x000000ffff957224 */ /* 0x000fc400078e0005 */
[----:B------:R-:W-:-:S04]  /*2c00*/  IMAD.WIDE R144, R91, 0x2, R144 ;  /* 0x000000025b907825 */ /* 0x000fc800078e0290 */
[----:B------:R-:W-:Y:S02]  /*2c10*/  IMAD.MOV.U32 R132, RZ, RZ, R138 ;  /* 0x000000ffff847224 */ /* 0x000fe400078e008a */
[----:B------:R-:W-:Y:S02]  /*2c20*/  IMAD.MOV.U32 R134, RZ, RZ, R142 ;  /* 0x000000ffff867224 */ /* 0x000fe400078e008e */
[----:B------:R-:W-:-:S04]  /*2c30*/  IMAD.WIDE R140, R91, 0x2, R140 ;  /* 0x000000025b8c7825 */ /* 0x000fc800078e028c */
[----:B------:R-:W-:-:S04]  /*2c40*/  IMAD.WIDE R136, R91, 0x2, R136 ;  /* 0x000000025b887825 */ /* 0x000fc800078e0288 */
[----:B------:R-:W-:-:S04]  /*2c50*/  IMAD.WIDE R18, R91, 0x2, R18 ;  /* 0x000000025b127825 */ /* 0x000fc800078e0212 */
[----:B------:R-:W-:Y:S02]  /*2c60*/  IMAD.MOV.U32 R169, RZ, RZ, R17 ;  /* 0x000000ffffa97224 */ /* 0x000fe400078e0011 */
[----:B------:R-:W-:Y:S02]  /*2c70*/  IMAD.MOV.U32 R170, RZ, RZ, R15 ;  /* 0x000000ffffaa7224 */ /* 0x000fe400078e000f */
[----:B------:R-:W-:Y:S02]  /*2c80*/  IMAD.MOV.U32 R168, RZ, RZ, R13 ;  /* 0x000000ffffa87224 */ /* 0x000fe400078e000d */
[----:B------:R-:W-:Y:S02]  /*2c90*/  IMAD.MOV.U32 R163, RZ, RZ, R10 ;  /* 0x000000ffffa37224 */ /* 0x000fe400078e000a */
[----:B------:R-:W-:Y:S02]  /*2ca0*/  IMAD.MOV.U32 R166, RZ, RZ, R11 ;  /* 0x000000ffffa67224 */ /* 0x000fe400078e000b */
[----:B------:R-:W-:-:S02]  /*2cb0*/  IMAD.MOV.U32 R148, RZ, RZ, R8 ;  /* 0x000000ffff947224 */ /* 0x000fc400078e0008 */
[----:B------:R-:W-:Y:S02]  /*2cc0*/  IMAD.MOV.U32 R161, RZ, RZ, R9 ;  /* 0x000000ffffa17224 */ /* 0x000fe400078e0009 */
[----:B------:R-:W-:Y:S02]  /*2cd0*/  IMAD.MOV.U32 R14, RZ, RZ, R6 ;  /* 0x000000ffff0e7224 */ /* 0x000fe400078e0006 */
[----:B------:R-:W-:Y:S02]  /*2ce0*/  IMAD.MOV.U32 R151, RZ, RZ, R7 ;  /* 0x000000ffff977224 */ /* 0x000fe400078e0007 */
[----:B------:R-:W-:Y:S02]  /*2cf0*/  IMAD.MOV.U32 R12, RZ, RZ, R4 ;  /* 0x000000ffff0c7224 */ /* 0x000fe400078e0004 */
[----:B------:R-:W-:Y:S01]  /*2d00*/  IMAD.MOV.U32 R5, RZ, RZ, R3 ;  /* 0x000000ffff057224 */ /* 0x000fe200078e0003 */
[----:B------:R-:W-:Y:S02]  /*2d10*/  WARPGROUP.DEPBAR.LE gsb0, 0x0 ;  /* 0x00008000000079c5 */ /* 0x000fe40000010000 */
[----:B------:R-:W-:Y:S05]  /*2d20*/  @P0 BRA `(.L_x_1) ;  /* 0xfffffff000800947 */ /* 0x000fea000383ffff */
[----:B------:R-:W-:Y:S02]  /*2d30*/  F2FP.F16.F32.PACK_AB R83, R87, R83 ;  /* 0x000000535753723e */ /* 0x000fe400000000ff */
[----:B------:R-:W-:Y:S02]  /*2d40*/  F2FP.F16.F32.PACK_AB R82, R86, R82 ;  /* 0x000000525652723e */ /* 0x000fe400000000ff */
[----:B------:R-:W-:Y:S02]  /*2d50*/  F2FP.F16.F32.PACK_AB R81, R85, R81 ;  /* 0x000000515551723e */ /* 0x000fe400000000ff */
[----:B------:R-:W-:Y:S02]  /*2d60*/  F2FP.F16.F32.PACK_AB R80, R84, R80 ;  /* 0x000000505450723e */ /* 0x000fe400000000ff */
[----:B------:R-:W-:Y:S02]  /*2d70*/  F2FP.F16.F32.PACK_AB R75, R79, R75 ;  /* 0x0000004b4f4b723e */ /* 0x000fe400000000ff */
[----:B------:R-:W-:-:S02]  /*2d80*/  F2FP.F16.F32.PACK_AB R74, R78, R74 ;  /* 0x0000004a4e4a723e */ /* 0x000fc400000000ff */
        /* <DEDUP_REMOVED lines=25> */
[----:B------:R-:W-:-:S07]  /*2f20*/  F2FP.F16.F32.PACK_AB R28, R28, R24 ;  /* 0x000000181c1c723e */ /* 0x000fce00000000ff */
.L_x_0:
[----:B------:R-:W-:Y:S01]  /*2f30*/  BAR.SYNC.DEFER_BLOCKING 0x0 ;  /* 0x0000000000007b1d */ /* 0x000fe20000010000 */
[C---:B------:R-:W-:Y:S01]  /*2f40*/  IMAD.SHL.U32 R2, R21.reuse, 0x10, RZ ;  /* 0x0000001015027824 */ /* 0x040fe200078e00ff */
[----:B------:R-:W-:Y:S01]  /*2f50*/  LEA R36, R22, UR12, 0x4 ;  /* 0x0000000c16247c11 */ /* 0x000fe2000f8e20ff */
[C---:B------:R-:W-:Y:S02]  /*2f60*/  IMAD.SHL.U32 R3, R21.reuse, 0x100, RZ ;  /* 0x0000010015037824 */ /* 0x040fe400078e00ff */
[----:B------:R-:W-:Y:S01]  /*2f70*/  IMAD.SHL.U32 R21, R21, 0x8, RZ ;  /* 0x0000000815157824 */ /* 0x000fe200078e00ff */
[----:B------:R-:W-:Y:S01]  /*2f80*/  LOP3.LUT R2, R2, 0x70, RZ, 0xc0, !PT ;  /* 0x0000007002027812 */ /* 0x000fe200078ec0ff */
[----:B------:R-:W-:Y:S01]  /*2f90*/  IMAD.U32 R5, RZ, RZ, UR13 ;  /* 0x0000000dff057e24 */ /* 0x000fe2000f8e00ff */
[----:B------:R-:W-:Y:S01]  /*2fa0*/  LOP3.LUT R3, R3, 0x800, RZ, 0xc0, !PT ;  /* 0x0000080003037812 */ /* 0x000fe200078ec0ff */
[----:B------:R-:W-:Y:S01]  /*2fb0*/  ULDC UR4, c[0x0][0x244] ;  /* 0x0000910000047ab9 */ /* 0x000fe20000000800 */
[----:B------:R-:W-:Y:S01]  /*2fc0*/  LOP3.LUT R21, R21, 0x780, RZ, 0xc0, !PT ;  /* 0x0000078015157812 */ /* 0x000fe200078ec0ff */
[----:B------:R-:W-:Y:S01]  /*2fd0*/  ULDC.64 UR6, c[0x0][0x228] ;  /* 0x00008a0000067ab9 */ /* 0x000fe20000000a00 */
[----:B------:R-:W-:-:S02]  /*2fe0*/  IADD3 R2, R3, UR12, R2 ;  /* 0x0000000c03027c10 */ /* 0x000fc4000fffe002 */
[C-C-:B------:R-:W-:Y:S02]  /*2ff0*/  LOP3.LUT R39, R5.reuse, 0x7a, R20.reuse, 0xfe, !PT ;  /* 0x0000007a05277812 */ /* 0x140fe400078efe14 */
[----:B------:R-:W-:Y:S01]  /*3000*/  LOP3.LUT R3, R5, 0x78, R20, 0xfe, !PT ;  /* 0x0000007805037812 */ /* 0x000fe200078efe14 */
[----:B------:R-:W-:Y:S01]  /*3010*/  IMAD.IADD R53, R21, 0x1, R2 ;  /* 0x0000000115357824 */ /* 0x000fe200078e0202 */
[C-C-:B------:R-:W-:Y:S01]  /*3020*/  LOP3.LUT R2, R5.reuse, 0x7c, R20.reuse, 0xfe, !PT ;  /* 0x0000007c05027812 */ /* 0x140fe200078efe14 */
[----:B------:R-:W0:Y:S01]  /*3030*/  LDC R21, c[0x0][0x248] ;  /* 0x00009200ff157b82 */ /* 0x000e220000000800 */
[C-C-:B------:R-:W-:Y:S02]  /*3040*/  LOP3.LUT R23, R5.reuse, 0x76, R20.reuse, 0xfe, !PT ;  /* 0x0000007605177812 */ /* 0x140fe400078efe14 */
[C-C-:B------:R-:W-:Y:S01]  /*3050*/  LOP3.LUT R22, R5.reuse, 0x74, R20.reuse, 0xfe, !PT ;  /* 0x0000007405167812 */ /* 0x140fe200078efe14 */
[----:B------:R-:W-:Y:S01]  /*3060*/  STSM.16.M88.4 [R53], R28 ;  /* 0x0000001c35007844 */ /* 0x000fe20000000200 */
[----:B------:R-:W-:-:S02]  /*3070*/  LOP3.LUT R60, R5, 0x72, R20, 0xfe, !PT ;  /* 0x00000072053c7812 */ /* 0x000fc400078efe14 */
[C-C-:B------:R-:W-:Y:S01]  /*3080*/  LOP3.LUT R37, R5.reuse, 0x70, R20.reuse, 0xfe, !PT ;  /* 0x0000007005257812 */ /* 0x140fe200078efe14 */
[----:B------:R-:W-:Y:S01]  /*3090*/  BAR.SYNC.DEFER_BLOCKING 0x0 ;  /* 0x0000000000007b1d */ /* 0x000fe20000010000 */
[C-C-:B------:R-:W-:Y:S02]  /*30a0*/  LOP3.LUT R38, R5.reuse, 0x6e, R20.reuse, 0xfe, !PT ;  /* 0x0000006e05267812 */ /* 0x140fe400078efe14 */
[C-C-:B------:R-:W-:Y:S02]  /*30b0*/  LOP3.LUT R69, R5.reuse, 0x6c, R20.reuse, 0xfe, !PT ;  /* 0x0000006c05457812 */ /* 0x140fe400078efe14 */
[C-C-:B------:R-:W-:Y:S02]  /*30c0*/  LOP3.LUT R71, R5.reuse, 0x6a, R20.reuse, 0xfe, !PT ;  /* 0x0000006a05477812 */ /* 0x140fe400078efe14 */
[C-C-:B------:R-:W-:Y:S02]  /*30d0*/  LOP3.LUT R77, R5.reuse, 0x68, R20.reuse, 0xfe, !PT ;  /* 0x00000068054d7812 */ /* 0x140fe400078efe14 */
[----:B------:R-:W-:-:S02]  /*30e0*/  LOP3.LUT R79, R5, 0x66, R20, 0xfe, !PT ;  /* 0x00000066054f7812 */ /* 0x000fc400078efe14 */
[C-C-:B------:R-:W-:Y:S02]  /*30f0*/  LOP3.LUT R85, R5.reuse, 0x64, R20.reuse, 0xfe, !PT ;  /* 0x0000006405557812 */ /* 0x140fe400078efe14 */
[C-C-:B------:R-:W-:Y:S02]  /*3100*/  LOP3.LUT R86, R5.reuse, 0x62, R20.reuse, 0xfe, !PT ;  /* 0x0000006205567812 */ /* 0x140fe400078efe14 */
[C-C-:B------:R-:W-:Y:S02]  /*3110*/  LOP3.LUT R87, R5.reuse, 0x60, R20.reuse, 0xfe, !PT ;  /* 0x0000006005577812 */ /* 0x140fe400078efe14 */
[C-C-:B------:R-:W-:Y:S02]  /*3120*/  LOP3.LUT R88, R5.reuse, 0x5e, R20.reuse, 0xfe, !PT ;  /* 0x0000005e05587812 */ /* 0x140fe400078efe14 */
[C-C-:B------:R-:W-:Y:S02]  /*3130*/  LOP3.LUT R89, R5.reuse, 0x5c, R20.reuse, 0xfe, !PT ;  /* 0x0000005c05597812 */ /* 0x140fe400078efe14 */
[----:B------:R-:W-:-:S02]  /*3140*/  LOP3.LUT R90, R5, 0x5a, R20, 0xfe, !PT ;  /* 0x0000005a055a7812 */ /* 0x000fc400078efe14 */
[C-C-:B------:R-:W-:Y:S01]  /*3150*/  LOP3.LUT R91, R5.reuse, 0x58, R20.reuse, 0xfe, !PT ;  /* 0x00000058055b7812 */ /* 0x140fe200078efe14 */
[----:B------:R-:W1:Y:S01]  /*3160*/  LDS.128 R32, [R36] ;  /* 0x0000000024207984 */ /* 0x000e620000000c00 */
[C-C-:B------:R-:W-:Y:S02]  /*3170*/  LOP3.LUT R92, R5.reuse, 0x56, R20.reuse, 0xfe, !PT ;  /* 0x00000056055c7812 */ /* 0x140fe400078efe14 */
[C-C-:B------:R-:W-:Y:S01]  /*3180*/  LOP3.LUT R93, R5.reuse, 0x54, R20.reuse, 0xfe, !PT ;  /* 0x00000054055d7812 */ /* 0x140fe200078efe14 */
[----:B------:R-:W-:Y:S01]  /*3190*/  BAR.SYNC.DEFER_BLOCKING 0x0 ;  /* 0x0000000000007b1d */ /* 0x000fe20000010000 */
        /* <DEDUP_REMOVED lines=9> */
[C-C-:B------:R-:W-:Y:S02]  /*3230*/  LOP3.LUT R103, R5.reuse, 0x40, R20.reuse, 0xfe, !PT ;  /* 0x0000004005677812 */ /* 0x140fe400078efe14 */
[C-C-:B------:R-:W-:Y:S02]  /*3240*/  LOP3.LUT R104, R5.reuse, 0x3e, R20.reuse, 0xfe, !PT ;  /* 0x0000003e05687812 */ /* 0x140fe400078efe14 */
[C-C-:B------:R-:W-:Y:S01]  /*3250*/  LOP3.LUT R105, R5.reuse, 0x3c, R20.reuse, 0xfe, !PT ;  /* 0x0000003c05697812 */ /* 0x140fe200078efe14 */
[----:B------:R2:W-:Y:S01]  /*3260*/  STSM.16.M88.4 [R53], R8 ;  /* 0x0000000835007844 */ /* 0x0005e20000000200 */
[C-C-:B------:R-:W-:Y:S02]  /*3270*/  LOP3.LUT R106, R5.reuse, 0x3a, R20.reuse, 0xfe, !PT ;  /* 0x0000003a056a7812 */ /* 0x140fe400078efe14 */
[C-C-:B------:R-:W-:Y:S01]  /*3280*/  LOP3.LUT R107, R5.reuse, 0x38, R20.reuse, 0xfe, !PT ;  /* 0x00000038056b7812 */ /* 0x140fe200078efe14 */
[----:B------:R-:W-:Y:S01]  /*3290*/  BAR.SYNC.DEFER_BLOCKING 0x0 ;  /* 0x0000000000007b1d */ /* 0x000fe20000010000 */
[----:B------:R-:W-:-:S02]  /*32a0*/  LOP3.LUT R108, R5, 0x36, R20, 0xfe, !PT ;  /* 0x00000036056c7812 */ /* 0x000fc400078efe14 */
[C-C-:B------:R-:W-:Y:S02]  /*32b0*/  LOP3.LUT R109, R5.reuse, 0x34, R20.reuse, 0xfe, !PT ;  /* 0x00000034056d7812 */ /* 0x140fe400078efe14 */
[C-C-:B------:R-:W-:Y:S02]  /*32c0*/  LOP3.LUT R110, R5.reuse, 0x32, R20.reuse, 0xfe, !PT ;  /* 0x00000032056e7812 */ /* 0x140fe400078efe14 */
[C-C-:B------:R-:W-:Y:S02]  /*32d0*/  LOP3.LUT R111, R5.reuse, 0x30, R20.reuse, 0xfe, !PT ;  /* 0x00000030056f7812 */ /* 0x140fe400078efe14 */
[C-C-:B------:R-:W-:Y:S02]  /*32e0*/  LOP3.LUT R112, R5.reuse, 0x2e, R20.reuse, 0xfe, !PT ;  /* 0x0000002e05707812 */ /* 0x140fe400078efe14 */
[C-C-:B------:R-:W-:Y:S01]  /*32f0*/  LOP3.LUT R113, R5.reuse, 0x2c, R20.reuse, 0xfe, !PT ;  /* 0x0000002c05717812 */ /* 0x140fe200078efe14 */
[----:B--2---:R-:W-:Y:S01]  /*3300*/  IMAD R8, R0, UR4, RZ ;  /* 0x0000000400087c24 */ /* 0x004fe2000f8e02ff */
[C-C-:B------:R-:W-:Y:S01]  /*3310*/  LOP3.LUT R114, R5.reuse, 0x2a, R20.reuse, 0xfe, !PT ;  /* 0x0000002a05727812 */ /* 0x140fe200078efe14 */
[----:B------:R-:W-:Y:S01]  /*3320*/  ULDC.64 UR4, c[0x0][0x220] ;  /* 0x0000880000047ab9 */ /* 0x000fe20000000a00 */
[----:B------:R-:W-:-:S02]  /*3330*/  LOP3.LUT R115, R5, 0x28, R20, 0xfe, !PT ;  /* 0x0000002805737812 */ /* 0x000fc400078efe14 */
[C-C-:B------:R-:W-:Y:S02]  /*3340*/  LOP3.LUT R116, R5.reuse, 0x26, R20.reuse, 0xfe, !PT ;  /* 0x0000002605747812 */ /* 0x140fe400078efe14 */
[C-C-:B------:R-:W-:Y:S02]  /*3350*/  LOP3.LUT R117, R5.reuse, 0x24, R20.reuse, 0xfe, !PT ;  /* 0x0000002405757812 */ /* 0x140fe400078efe14 */
[C-C-:B------:R-:W-:Y:S02]  /*3360*/  LOP3.LUT R55, R5.reuse, 0x22, R20.reuse, 0xfe, !PT ;  /* 0x0000002205377812 */ /* 0x140fe400078efe14 */
[C-C-:B------:R-:W-:Y:S01]  /*3370*/  LOP3.LUT R63, R5.reuse, 0x7e, R20.reuse, 0xfe, !PT ;  /* 0x0000007e053f7812 */ /* 0x140fe200078efe14 */
[----:B------:R-:W2:Y:S01]  /*3380*/  LDS.128 R24, [R36] ;  /* 0x0000000024187984 */ /* 0x000ea20000000c00 */
        /* <DEDUP_REMOVED lines=11> */
[----:B------:R-:W-:Y:S01]  /*3440*/  ISETP.GE.AND P0, PT, R0, UR6, PT ;  /* 0x0000000600007c0c */ /* 0x000fe2000bf06270 */
[-C--:B0-----:R-:W-:Y:S01]  /*3450*/  IMAD R47, R44, R21.reuse, RZ ;  /* 0x000000152c2f7224 */ /* 0x081fe200078e02ff */
[----:B------:R-:W-:Y:S02]  /*3460*/  LEA R0, P2, R8, UR4, 0x1 ;  /* 0x0000000408007c11 */ /* 0x000fe4000f8408ff */
[----:B------:R-:W-:Y:S02]  /*3470*/  ISETP.LT.AND P3, PT, R84, UR7, !P0 ;  /* 0x0000000754007c0c */ /* 0x000fe4000c761270 */
[----:B------:R-:W-:Y:S01]  /*3480*/  ISETP.LT.AND P4, PT, R44, UR7, !P0 ;  /* 0x000000072c007c0c */ /* 0x000fe2000c781270 */
[----:B------:R0:W-:Y:S01]  /*3490*/  STSM.16.M88.4 [R53], R40 ;  /* 0x0000002835007844 */ /* 0x0001e20000000200 */
[----:B------:R-:W-:Y:S01]  /*34a0*/  BAR.SYNC.DEFER_BLOCKING 0x0 ;  /* 0x0000000000007b1d */ /* 0x000fe20000010000 */
[----:B0-----:R-:W-:Y:S01]  /*34b0*/  LOP3.LUT R42, R5, 0x4, R20, 0xfe, !PT ;  /* 0x00000004052a7812 */ /* 0x001fe200078efe14 */
[----:B------:R-:W-:-:S04]  /*34c0*/  IMAD R43, R84, R21, RZ ;  /* 0x00000015542b7224 */ /* 0x000fc800078e02ff */
[----:B------:R-:W-:-:S05]  /*34d0*/  IMAD R45, R42, R21, RZ ;  /* 0x000000152a2d7224 */ /* 0x000fca00078e02ff */
[----:B------:R-:W-:Y:S01]  /*34e0*/  LEA R44, P6, R45, R0, 0x1 ;  /* 0x000000002d2c7211 */ /* 0x000fe200078c08ff */
[----:B------:R-:W0:Y:S01]  /*34f0*/  LDS.128 R28, [R36] ;  /* 0x00000000241c7984 */ /* 0x000e220000000c00 */
[----:B------:R-:W-:Y:S06]  /*3500*/  BAR.SYNC.DEFER_BLOCKING 0x0 ;  /* 0x0000000000007b1d */ /* 0x000fec0000010000 */
[----:B------:R3:W-:Y:S02]  /*3510*/  STSM.16.M88.4 [R53], R48 ;  /* 0x0000003035007844 */ /* 0x0007e40000000200 */
[----:B------:R-:W-:Y:S01]  /*3520*/  BAR.SYNC.DEFER_BLOCKING 0x0 ;  /* 0x0000000000007b1d */ /* 0x000fe20000010000 */
[C-C-:B---3--:R-:W-:Y:S01]  /*3530*/  LOP3.LUT R48, R5.reuse, 0x1e, R20.reuse, 0xfe, !PT ;  /* 0x0000001e05307812 */ /* 0x148fe200078efe14 */
[----:B------:R-:W-:Y:S01]  /*3540*/  IMAD R51, R46, R21, RZ ;  /* 0x000000152e337224 */ /* 0x000fe200078e02ff */
[----:B------:R-:W-:-:S03]  /*3550*/  LOP3.LUT R50, R5, 0x1c, R20, 0xfe, !PT ;  /* 0x0000001c05327812 */ /* 0x000fc600078efe14 */
[----:B------:R-:W3:Y:S02]  /*3560*/  LDS.128 R16, [R36] ;  /* 0x0000000024107984 */ /* 0x000ee40000000c00 */
[----:B------:R-:W-:Y:S06]  /*3570*/  BAR.SYNC.DEFER_BLOCKING 0x0 ;  /* 0x0000000000007b1d */ /* 0x000fec0000010000 */
[----:B------:R4:W-:Y:S02]  /*3580*/  STSM.16.M88.4 [R53], R56 ;  /* 0x0000003835007844 */ /* 0x0009e40000000200 */
[----:B------:R-:W-:Y:S01]  /*3590*/  BAR.SYNC.DEFER_BLOCKING 0x0 ;  /* 0x0000000000007b1d */ /* 0x000fe20000010000 */
[----:B----4-:R-:W-:-:S02]  /*35a0*/  LOP3.LUT R57, R5, 0x20, R20, 0xfe, !PT ;  /* 0x0000002005397812 */ /* 0x010fc400078efe14 */
[C-C-:B------:R-:W-:Y:S02]  /*35b0*/  LOP3.LUT R56, R5.reuse, 0x16, R20.reuse, 0xfe, !PT ;  /* 0x0000001605387812 */ /* 0x140fe400078efe14 */
[----:B------:R-:W-:Y:S02]  /*35c0*/  LOP3.LUT R58, R5, 0x14, R20, 0xfe, !PT ;  /* 0x00000014053a7812 */ /* 0x000fe400078efe14 */
[----:B------:R-:W-:-:S04]  /*35d0*/  LOP3.LUT R20, R20, UR13, RZ, 0xfc, !PT ;  /* 0x0000000d14147c12 */ /* 0x000fc8000f8efcff */
[C---:B------:R-:W-:Y:S01]  /*35e0*/  ISETP.LT.AND P1, PT, R20.reuse, UR7, !P0 ;  /* 0x0000000714007c0c */ /* 0x040fe2000c721270 */
[----:B------:R-:W-:Y:S01]  /*35f0*/  IMAD R49, R20, R21, RZ ;  /* 0x0000001514317224 */ /* 0x000fe200078e02ff */
[----:B------:R-:W4:Y:S01]  /*3600*/  LDS.128 R12, [R36] ;  /* 0x00000000240c7984 */ /* 0x000f220000000c00 */
[----:B------:R-:W-:Y:S01]  /*3610*/  LEA.HI.X.SX32 R20, R8, UR5, 0x1, P2 ;  /* 0x0000000508147c11 */ /* 0x000fe200090f0eff */
[----:B------:R-:W-:Y:S02]  /*3620*/  BAR.SYNC.DEFER_BLOCKING 0x0 ;  /* 0x0000000000007b1d */ /* 0x000fe40000010000 */
[----:B------:R-:W-:Y:S02]  /*3630*/  LEA R40, P2, R49, R0, 0x1 ;  /* 0x0000000031287211 */ /* 0x000fe400078408ff */
[-C--:B------:R-:W-:Y:S02]  /*3640*/  LEA.HI.X.SX32 R45, R45, R20.reuse, 0x1, P6 ;  /* 0x000000142d2d7211 */ /* 0x080fe400030f0eff */
[----:B------:R-:W-:Y:S01]  /*3650*/  LEA.HI.X.SX32 R41, R49, R20, 0x1, P2 ;  /* 0x0000001431297211 */ /* 0x000fe200010f0eff */
[----:B------:R-:W-:Y:S01]  /*3660*/  IMAD R49, R21, 0x20, R49 ;  /* 0x0000002015317824 */ /* 0x000fe200078e0231 */
[----:B------:R-:W-:Y:S01]  /*3670*/  ISETP.LT.AND P2, PT, R42, UR7, !P0 ;  /* 0x000000072a007c0c */ /* 0x000fe2000c741270 */
[----:B------:R-:W-:Y:S01]  /*3680*/  STSM.16.M88.4 [R53], R64 ;  /* 0x0000004035007844 */ /* 0x000fe20000000200 */
[----:B------:R-:W-:Y:S06]  /*3690*/  BAR.SYNC.DEFER_BLOCKING 0x0 ;  /* 0x0000000000007b1d */ /* 0x000fec0000010000 */
[----:B------:R-:W5:Y:S02]  /*36a0*/  LDS.128 R4, [R36] ;  /* 0x0000000024047984 */ /* 0x000f640000000c00 */
[----:B------:R-:W-:Y:S06]  /*36b0*/  BAR.SYNC.DEFER_BLOCKING 0x0 ;  /* 0x0000000000007b1d */ /* 0x000fec0000010000 */
[----:B------:R-:W-:Y:S02]  /*36c0*/  STSM.16.M88.4 [R53], R72 ;  /* 0x0000004835007844 */ /* 0x000fe40000000200 */
[----:B------:R-:W-:Y:S06]  /*36d0*/  BAR.SYNC.DEFER_BLOCKING 0x0 ;  /* 0x0000000000007b1d */ /* 0x000fec0000010000 */
[----:B------:R-:W5:Y:S02]  /*36e0*/  LDS.128 R8, [R36] ;  /* 0x0000000024087984 */ /* 0x000f640000000c00 */
[----:B------:R-:W-:Y:S06]  /*36f0*/  BAR.SYNC.DEFER_BLOCKING 0x0 ;  /* 0x0000000000007b1d */ /* 0x000fec0000010000 */
[----:B------:R1:W-:Y:S02]  /*3700*/  STSM.16.M88.4 [R53], R80 ;  /* 0x0000005035007844 */ /* 0x0003e40000000200 */
[----:B------:R-:W-:Y:S01]  /*3710*/  BAR.SYNC.DEFER_BLOCKING 0x0 ;  /* 0x0000000000007b1d */ /* 0x000fe20000010000 */
[----:B-1----:R-:W-:-:S05]  /*3720*/  PRMT R53, R32, 0x7632, R53 ;  /* 0x0000763220357816 */ /* 0x002fca0000000035 */
[----:B------:R1:W-:Y:S01]  /*3730*/  @P1 STG.E.U16 desc[UR14][R40.64], R32 ;  /* 0x0000002028001986 */ /* 0x0003e2000c10150e */
[----:B------:R-:W-:-:S04]  /*3740*/  LEA R42, P1, R43, R0, 0x1 ;  /* 0x000000002b2a7211 */ /* 0x000fc800078208ff */
[----:B------:R-:W-:Y:S02]  /*3750*/  LEA.HI.X.SX32 R43, R43, R20, 0x1, P1 ;  /* 0x000000142b2b7211 */ /* 0x000fe400008f0eff */
[----:B------:R-:W-:Y:S02]  /*3760*/  ISETP.LT.AND P1, PT, R46, UR7, !P0 ;  /* 0x000000072e007c0c */ /* 0x000fe4000c721270 */
[-C--:B------:R-:W-:Y:S01]  /*3770*/  LEA R46, P5, R47, R0.reuse, 0x1 ;  /* 0x000000002f2e7211 */ /* 0x080fe200078a08ff */
[----:B------:R2:W-:Y:S01]  /*3780*/  @P3 STG.E.U16 desc[UR14][R42.64], R33 ;  /* 0x000000212a003986 */ /* 0x0005e2000c10150e */
[----:B------:R-:W-:Y:S02]  /*3790*/  ISETP.LT.AND P3, PT, R55, UR7, !P0 ;  /* 0x0000000737007c0c */ /* 0x000fe4000c761270 */
[----:B-1----:R-:W-:Y:S01]  /*37a0*/  LEA R40, P6, R51, R0, 0x1 ;  /* 0x0000000033287211 */ /* 0x002fe200078c08ff */
[----:B------:R1:W-:Y:S01]  /*37b0*/  @P2 STG.E.U16 desc[UR14][R44.64], R34 ;  /* 0x000000222c002986 */ /* 0x0003e2000c10150e */
[----:B------:R-:W-:-:S02]  /*37c0*/  LEA.HI.X.SX32 R47, R47, R20, 0x1, P5 ;  /* 0x000000142f2f7211 */ /* 0x000fc400028f0eff */
[----:B------:R-:W-:Y:S01]  /*37d0*/  LEA.HI.X.SX32 R41, R51, R20, 0x1, P6 ;  /* 0x0000001433297211 */ /* 0x000fe200030f0eff */
[-C--:B------:R-:W-:Y:S01]  /*37e0*/  IMAD R51, R78, R21.reuse, RZ ;  /* 0x000000154e337224 */ /* 0x080fe200078e02ff */
[----:B------:R-:W-:Y:S01]  /*37f0*/  ISETP.LT.AND P2, PT, R76, UR7, !P0 ;  /* 0x000000074c007c0c */ /* 0x000fe2000c741270 */
[----:B------:R0:W-:Y:S01]  /*3800*/  @P4 STG.E.U16 desc[UR14][R46.64], R35 ;  /* 0x000000232e004986 */ /* 0x0001e2000c10150e */
[----:B------:R-:W-:Y:S01]  /*3810*/  ISETP.LT.AND P4, PT, R78, UR7, !P0 ;  /* 0x000000074e007c0c */ /* 0x000fe2000c781270 */
[-C--:B--2---:R-:W-:Y:S01]  /*3820*/  IMAD R43, R76, R21.reuse, RZ ;  /* 0x000000154c2b7224 */ /* 0x084fe200078e02ff */
[-C--:B------:R-:W-:Y:S01]  /*3830*/  LEA R32, P6, R51, R0.reuse, 0x1 ;  /* 0x0000000033207211 */ /* 0x080fe200078c08ff */
[----:B------:R2:W-:Y:S01]  /*3840*/  @P1 STG.E.U16 desc[UR14][R40.64], R53 ;  /* 0x0000003528001986 */ /* 0x0005e2000c10150e */
[C---:B------:R-:W-:Y:S01]  /*3850*/  ISETP.LT.AND P1, PT, R70.reuse, UR7, !P0 ;  /* 0x0000000746007c0c */ /* 0x040fe2000c721270 */
[----:B-1----:R-:W-:Y:S01]  /*3860*/  IMAD R45, R70, R21, RZ ;  /* 0x00000015462d7224 */ /* 0x002fe200078e02ff */
[----:B------:R-:W-:-:S04]  /*3870*/  LEA R42, P5, R43, R0, 0x1 ;  /* 0x000000002b2a7211 */ /* 0x000fc800078a08ff */
[-C--:B------:R-:W-:Y:S02]  /*3880*/  LEA.HI.X.SX32 R43, R43, R20.reuse, 0x1, P5 ;  /* 0x000000142b2b7211 */ /* 0x080fe400028f0eff */
[----:B0-----:R-:W-:Y:S02]  /*3890*/  PRMT R47, R33, 0x7632, R47 ;  /* 0x00007632212f7816 */ /* 0x001fe4000000002f */
[----:B------:R-:W-:Y:S01]  /*38a0*/  LEA.HI.X.SX32 R33, R51, R20, 0x1, P6 ;  /* 0x0000001433217211 */ /* 0x000fe200030f0eff */
[----:B--2---:R-:W-:Y:S01]  /*38b0*/  IMAD R41, R68, R21, RZ ;  /* 0x0000001544297224 */ /* 0x004fe200078e02ff */
[----:B------:R-:W-:Y:S02]  /*38c0*/  PRMT R46, R34, 0x7632, R46 ;  /* 0x00007632222e7816 */ /* 0x000fe4000000002e */
[----:B------:R-:W-:Y:S01]  /*38d0*/  LEA R34, P6, R45, R0, 0x1 ;  /* 0x000000002d227211 */ /* 0x000fe200078c08ff */
[----:B------:R0:W-:Y:S01]  /*38e0*/  @P4 STG.E.U16 desc[UR14][R32.64], R47 ;  /* 0x0000002f20004986 */ /* 0x0001e2000c10150e */
[----:B------:R-:W-:-:S02]  /*38f0*/  ISETP.LT.AND P5, PT, R68, UR7, !P0 ;  /* 0x0000000744007c0c */ /* 0x000fc4000c7a1270 */
[----:B------:R-:W-:Y:S01]  /*3900*/  PRMT R51, R35, 0x7632, R51 ;  /* 0x0000763223337816 */ /* 0x000fe20000000033 */
[----:B------:R-:W-:Y:S01]  /*3910*/  @P2 STG.E.U16 desc[UR14][R42.64], R46 ;  /* 0x0000002e2a002986 */ /* 0x000fe2000c10150e */
[----:B------:R-:W-:Y:S01]  /*3920*/  LEA.HI.X.SX32 R35, R45, R20, 0x1, P6 ;  /* 0x000000142d237211 */ /* 0x000fe200030f0eff */
[CC--:B------:R-:W-:Y:S01]  /*3930*/  IMAD R45, R62.reuse, R21.reuse, RZ ;  /* 0x000000153e2d7224 */ /* 0x0c0fe200078e02ff */
[C---:B------:R-:W-:Y:S02]  /*3940*/  LEA R40, P2, R41.reuse, R0, 0x1 ;  /* 0x0000000029287211 */ /* 0x040fe400078408ff */
[----:B------:R-:W-:Y:S01]  /*3950*/  ISETP.LT.AND P4, PT, R62, UR7, !P0 ;  /* 0x000000073e007c0c */ /* 0x000fe2000c781270 */
[----:B------:R1:W-:Y:S01]  /*3960*/  @P1 STG.E.U16 desc[UR14][R34.64], R51 ;  /* 0x0000003322001986 */ /* 0x0003e2000c10150e */
[----:B------:R-:W-:Y:S01]  /*3970*/  LEA.HI.X.SX32 R41, R41, R20, 0x1, P2 ;  /* 0x0000001429297211 */ /* 0x000fe200010f0eff */
[CC--:B0-----:R-:W-:Y:S01]  /*3980*/  IMAD R33, R58.reuse, R21.reuse, RZ ;  /* 0x000000153a217224 */ /* 0x0c1fe200078e02ff */
[----:B------:R-:W-:Y:S01]  /*3990*/  ISETP.LT.AND P1, PT, R58, UR7, !P0 ;  /* 0x000000073a007c0c */ /* 0x000fe2000c721270 */
[C---:B------:R-:W-:Y:S01]  /*39a0*/  IMAD R47, R56.reuse, R21, RZ ;  /* 0x00000015382f7224 */ /* 0x040fe200078e02ff */
[----:B------:R-:W-:Y:S01]  /*39b0*/  LEA R44, P6, R45, R0, 0x1 ;  /* 0x000000002d2c7211 */ /* 0x000fe200078c08ff */
[----:B------:R0:W-:Y:S01]  /*39c0*/  @P5 STG.E.U16 desc[UR14][R40.64], R24 ;  /* 0x0000001828005986 */ /* 0x0001e2000c10150e */
[----:B------:R-:W-:-:S02]  /*39d0*/  ISETP.LT.AND P2, PT, R56, UR7, !P0 ;  /* 0x0000000738007c0c */ /* 0x000fc4000c741270 */
[----:B------:R-:W-:Y:S02]  /*39e0*/  LEA.HI.X.SX32 R45, R45, R20, 0x1, P6 ;  /* 0x000000142d2d7211 */ /* 0x000fe400030f0eff */
[-C--:B------:R-:W-:Y:S01]  /*39f0*/  LEA R32, P5, R33, R0.reuse, 0x1 ;  /* 0x0000000021207211 */ /* 0x080fe200078a08ff */
[-C--:B-1----:R-:W-:Y:S01]  /*3a00*/  IMAD R35, R54, R21.reuse, RZ ;  /* 0x0000001536237224 */ /* 0x082fe200078e02ff */
[----:B------:R-:W-:Y:S01]  /*3a10*/  LEA R42, P6, R47, R0, 0x1 ;  /* 0x000000002f2a7211 */ /* 0x000fe200078c08ff */
[----:B------:R1:W-:Y:S01]  /*3a20*/  @P4 STG.E.U16 desc[UR14][R44.64], R25 ;  /* 0x000000192c004986 */ /* 0x0003e2000c10150e */
[-C--:B------:R-:W-:Y:S02]  /*3a30*/  LEA.HI.X.SX32 R33, R33, R20.reuse, 0x1, P5 ;  /* 0x0000001421217211 */ /* 0x080fe400028f0eff */
[----:B------:R-:W-:Y:S01]  /*3a40*/  LEA.HI.X.SX32 R43, R47, R20, 0x1, P6 ;  /* 0x000000142f2b7211 */ /* 0x000fe200030f0eff */
[----:B0-----:R-:W-:Y:S01]  /*3a50*/  IMAD R41, R52, R21, RZ ;  /* 0x0000001534297224 */ /* 0x001fe200078e02ff */
[----:B------:R-:W-:Y:S01]  /*3a60*/  ISETP.LT.AND P4, PT, R54, UR7, !P0 ;  /* 0x0000000736007c0c */ /* 0x000fe2000c781270 */
[----:B------:R0:W-:Y:S01]  /*3a70*/  @P1 STG.E.U16 desc[UR14][R32.64], R26 ;  /* 0x0000001a20001986 */ /* 0x0001e2000c10150e */
[----:B------:R-:W-:-:S02]  /*3a80*/  ISETP.LT.AND P1, PT, R52, UR7, !P0 ;  /* 0x0000000734007c0c */ /* 0x000fc4000c721270 */
[-C--:B------:R-:W-:Y:S01]  /*3a90*/  LEA R40, P6, R41, R0.reuse, 0x1 ;  /* 0x0000000029287211 */ /* 0x080fe200078c08ff */
[----:B------:R2:W-:Y:S01]  /*3aa0*/  @P2 STG.E.U16 desc[UR14][R42.64], R27 ;  /* 0x0000001b2a002986 */ /* 0x0005e2000c10150e */
[----:B------:R-:W-:Y:S01]  /*3ab0*/  LEA R34, P2, R35, R0, 0x1 ;  /* 0x0000000023227211 */ /* 0x000fe200078408ff */
[C---:B-1----:R-:W-:Y:S01]  /*3ac0*/  IMAD R45, R50.reuse, R21, RZ ;  /* 0x00000015322d7224 */ /* 0x042fe200078e02ff */
[-C--:B------:R-:W-:Y:S02]  /*3ad0*/  LEA.HI.X.SX32 R41, R41, R20.reuse, 0x1, P6 ;  /* 0x0000001429297211 */ /* 0x080fe400030f0eff */
[----:B------:R-:W-:Y:S02]  /*3ae0*/  LEA.HI.X.SX32 R35, R35, R20, 0x1, P2 ;  /* 0x0000001423237211 */ /* 0x000fe400010f0eff */
[----:B------:R-:W-:Y:S02]  /*3af0*/  ISETP.LT.AND P2, PT, R50, UR7, !P0 ;  /* 0x0000000732007c0c */ /* 0x000fe4000c741270 */
[----:B0-----:R-:W-:-:S02]  /*3b00*/  PRMT R33, R24, 0x7632, R33 ;  /* 0x0000763218217816 */ /* 0x001fc40000000021 */
[----:B------:R-:W-:Y:S01]  /*3b10*/  PRMT R26, R25, 0x7632, R26 ;  /* 0x00007632191a7816 */ /* 0x000fe2000000001a */
[----:B--2---:R-:W-:Y:S01]  /*3b20*/  IMAD R43, R21, 0x2, R49 ;  /* 0x00000002152b7824 */ /* 0x004fe200078e0231 */
[----:B------:R-:W-:Y:S01]  /*3b30*/  ISETP.LT.AND P5, PT, R57, UR7, !P0 ;  /* 0x0000000739007c0c */ /* 0x000fe2000c7a1270 */
[----:B------:R0:W-:Y:S01]  /*3b40*/  @P4 STG.E.U16 desc[UR14][R34.64], R33 ;  /* 0x0000002122004986 */ /* 0x0001e2000c10150e */
[C---:B------:R-:W-:Y:S01]  /*3b50*/  LEA R24, P4, R45.reuse, R0, 0x1 ;  /* 0x000000002d187211 */ /* 0x040fe200078808ff */
[----:B------:R-:W-:Y:S01]  /*3b60*/  IMAD R57, R48, R21, RZ ;  /* 0x0000001530397224 */ /* 0x000fe200078e02ff */
[----:B------:R-:W-:Y:S01]  /*3b70*/  PRMT R27, R26, 0x7632, R27 ;  /* 0x000076321a1b7816 */ /* 0x000fe2000000001b */
[----:B------:R1:W-:Y:S01]  /*3b80*/  @P1 STG.E.U16 desc[UR14][R40.64], R26 ;  /* 0x0000001a28001986 */ /* 0x0003e2000c10150e */
[----:B------:R-:W-:Y:S01]  /*3b90*/  LEA.HI.X.SX32 R25, R45, R20, 0x1, P4 ;  /* 0x000000142d197211 */ /* 0x000fe200020f0eff */
[----:B------:R-:W-:Y:S01]  /*3ba0*/  IMAD R45, R21, 0x2, R43 ;  /* 0x00000002152d7824 */ /* 0x000fe200078e022b */
[----:B------:R-:W-:-:S02]  /*3bb0*/  LEA R32, P1, R49, R0, 0x1 ;  /* 0x0000000031207211 */ /* 0x000fc400078208ff */
[----:B------:R-:W-:Y:S01]  /*3bc0*/  ISETP.LT.AND P6, PT, R48, UR7, !P0 ;  /* 0x0000000730007c0c */ /* 0x000fe2000c7c1270 */
[----:B------:R-:W-:Y:S01]  /*3bd0*/  IMAD R47, R21, 0x2, R45 ;  /* 0x00000002152f7824 */ /* 0x000fe200078e022d */
[----:B------:R2:W-:Y:S01]  /*3be0*/  @P2 STG.E.U16 desc[UR14][R24.64], R27 ;  /* 0x0000001b18002986 */ /* 0x0005e2000c10150e */
[----:B0-----:R-:W-:Y:S02]  /*3bf0*/  LEA.HI.X.SX32 R33, R49, R20, 0x1, P1 ;  /* 0x0000001431217211 */ /* 0x001fe400008f0eff */
[----:B------:R-:W-:Y:S01]  /*3c00*/  IMAD R51, R21, 0x2, R47 ;  /* 0x0000000215337824 */ /* 0x000fe200078e022f */
[-C--:B------:R-:W-:Y:S02]  /*3c10*/  LEA R34, P2, R43, R0.reuse, 0x1 ;  /* 0x000000002b227211 */ /* 0x080fe400078408ff */
[-C--:B-1----:R-:W-:Y:S01]  /*3c20*/  LEA R40, P1, R45, R0.reuse, 0x1 ;  /* 0x000000002d287211 */ /* 0x082fe200078208ff */
[----:B------:R-:W-:Y:S01]  /*3c30*/  IMAD R53, R21, 0x2, R51 ;  /* 0x0000000215357824 */ /* 0x000fe200078e0233 */
[----:B------:R-:W-:-:S02]  /*3c40*/  LEA R44, P4, R51, R0, 0x1 ;  /* 0x00000000332c7211 */ /* 0x000fc400078808ff */
[----:B------:R-:W-:Y:S01]  /*3c50*/  LEA.HI.X.SX32 R35, R43, R20, 0x1, P2 ;  /* 0x000000142b237211 */ /* 0x000fe200010f0eff */
[----:B------:R-:W-:Y:S01]  /*3c60*/  IMAD R49, R21, 0x2, R53 ;  /* 0x0000000215317824 */ /* 0x000fe200078e0235 */
[----:B------:R-:W-:Y:S02]  /*3c70*/  LEA R42, P2, R47, R0, 0x1 ;  /* 0x000000002f2a7211 */ /* 0x000fe400078408ff */
[-C--:B------:R-:W-:Y:S01]  /*3c80*/  LEA.HI.X.SX32 R41, R45, R20.reuse, 0x1, P1 ;  /* 0x000000142d297211 */ /* 0x080fe200008f0eff */
[----:B--2---:R-:W-:Y:S01]  /*3c90*/  IMAD R25, R21, 0x2, R49 ;  /* 0x0000000215197824 */ /* 0x004fe200078e0231 */
[----:B------:R-:W-:Y:S02]  /*3ca0*/  LEA.HI.X.SX32 R45, R51, R20, 0x1, P4 ;  /* 0x00000014332d7211 */ /* 0x000fe400020f0eff */
[-C--:B------:R-:W-:Y:S01]  /*3cb0*/  LEA R46, P1, R53, R0.reuse, 0x1 ;  /* 0x00000000352e7211 */ /* 0x080fe200078208ff */
[----:B------:R-:W-:Y:S01]  /*3cc0*/  IMAD R55, R21, 0x2, R25 ;  /* 0x0000000215377824 */ /* 0x000fe200078e0219 */
[----:B------:R-:W-:-:S02]  /*3cd0*/  LEA R50, P4, R25, R0, 0x1 ;  /* 0x0000000019327211 */ /* 0x000fc400078808ff */
[----:B------:R-:W-:Y:S01]  /*3ce0*/  LEA.HI.X.SX32 R43, R47, R20, 0x1, P2 ;  /* 0x000000142f2b7211 */ /* 0x000fe200010f0eff */
[----:B------:R-:W-:Y:S01]  /*3cf0*/  IMAD R59, R21, 0x2, R55 ;  /* 0x00000002153b7824 */ /* 0x000fe200078e0237 */
[----:B------:R-:W-:Y:S02]  /*3d00*/  LEA R48, P2, R49, R0, 0x1 ;  /* 0x0000000031307211 */ /* 0x000fe400078408ff */
[-C--:B------:R-:W-:Y:S01]  /*3d10*/  LEA.HI.X.SX32 R47, R53, R20.reuse, 0x1, P1 ;  /* 0x00000014352f7211 */ /* 0x080fe200008f0eff */
[----:B------:R-:W-:Y:S01]  /*3d20*/  IMAD R61, R21, 0x2, R59 ;  /* 0x00000002153d7824 */ /* 0x000fe200078e023b */
[----:B------:R-:W-:Y:S02]  /*3d30*/  LEA.HI.X.SX32 R51, R25, R20, 0x1, P4 ;  /* 0x0000001419337211 */ /* 0x000fe400020f0eff */
[-C--:B------:R-:W-:Y:S02]  /*3d40*/  LEA R52, P1, R55, R0.reuse, 0x1 ;  /* 0x0000000037347211 */ /* 0x080fe400078208ff */
[----:B------:R-:W-:-:S02]  /*3d50*/  LEA R54, P4, R59, R0, 0x1 ;  /* 0x000000003b367211 */ /* 0x000fc400078808ff */
[----:B------:R-:W-:Y:S02]  /*3d60*/  LEA.HI.X.SX32 R49, R49, R20, 0x1, P2 ;  /* 0x0000001431317211 */ /* 0x000fe400010f0eff */
[----:B------:R-:W-:Y:S02]  /*3d70*/  LEA R24, P2, R57, R0, 0x1 ;  /* 0x0000000039187211 */ /* 0x000fe400078408ff */
[-C--:B------:R-:W-:Y:S02]  /*3d80*/  LEA.HI.X.SX32 R53, R55, R20.reuse, 0x1, P1 ;  /* 0x0000001437357211 */ /* 0x080fe400008f0eff */
[----:B------:R-:W-:Y:S02]  /*3d90*/  LEA.HI.X.SX32 R55, R59, R20, 0x1, P4 ;  /* 0x000000143b377211 */ /* 0x000fe400020f0eff */
[----:B------:R-:W-:Y:S02]  /*3da0*/  LEA R26, P4, R61, R0, 0x1 ;  /* 0x000000003d1a7211 */ /* 0x000fe400078808ff */
[----:B------:R-:W-:-:S02]  /*3db0*/  LEA.HI.X.SX32 R25, R57, R20, 0x1, P2 ;  /* 0x0000001439197211 */ /* 0x000fc400010f0eff */
[----:B------:R-:W-:Y:S02]  /*3dc0*/  PRMT R56, R27, 0x7632, R56 ;  /* 0x000076321b387816 */ /* 0x000fe40000000038 */
[----:B------:R-:W-:Y:S02]  /*3dd0*/  ISETP.LT.AND P1, PT, R117, UR7, !P0 ;  /* 0x0000000775007c0c */ /* 0x000fe4000c721270 */
[----:B------:R-:W-:Y:S01]  /*3de0*/  LEA.HI.X.SX32 R27, R61, R20, 0x1, P4 ;  /* 0x000000143d1b7211 */ /* 0x000fe200020f0eff */
[----:B------:R0:W-:Y:S01]  /*3df0*/  @P6 STG.E.U16 desc[UR14][R24.64], R56 ;  /* 0x0000003818006986 */ /* 0x0001e2000c10150e */
[----:B------:R-:W-:Y:S01]  /*3e00*/  ISETP.LT.AND P4, PT, R116, UR7, !P0 ;  /* 0x0000000774007c0c */ /* 0x000fe2000c781270 */
[----:B------:R-:W-:Y:S01]  /*3e10*/  IMAD R61, R21, 0x2, R61 ;  /* 0x00000002153d7824 */ /* 0x000fe200078e023d */
[----:B------:R-:W-:Y:S01]  /*3e20*/  ISETP.LT.AND P6, PT, R115, UR7, !P0 ;  /* 0x0000000773007c0c */ /* 0x000fe2000c7c1270 */
[----:B------:R1:W-:Y:S01]  /*3e30*/  @P5 STG.E.U16 desc[UR14][R32.64], R28 ;  /* 0x0000001c20005986 */ /* 0x0003e2000c10150e */
[----:B------:R-:W-:-:S02]  /*3e40*/  ISETP.LT.AND P5, PT, R111, UR7, !P0 ;  /* 0x000000076f007c0c */ /* 0x000fc4000c7a1270 */
[----:B------:R-:W-:Y:S01]  /*3e50*/  ISETP.LT.AND P2, PT, R39, UR7, !P0 ;  /* 0x0000000727007c0c */ /* 0x000fe2000c741270 */
[----:B------:R2:W-:Y:S01]  /*3e60*/  @P3 STG.E.U16 desc[UR14][R34.64], R29 ;  /* 0x0000001d22003986 */ /* 0x0005e2000c10150e */
[----:B------:R-:W-:Y:S02]  /*3e70*/  ISETP.LT.AND P3, PT, R114, UR7, !P0 ;  /* 0x0000000772007c0c */ /* 0x000fe4000c761270 */
[----:B0-----:R-:W-:Y:S01]  /*3e80*/  PRMT R25, R28, 0x7632, R25 ;  /* 0x000076321c197816 */ /* 0x001fe20000000019 */
[----:B------:R0:W-:Y:S01]  /*3e90*/  @P1 STG.E.U16 desc[UR14][R40.64], R30 ;  /* 0x0000001e28001986 */ /* 0x0001e2000c10150e */
[----:B------:R-:W-:Y:S02]  /*3ea0*/  ISETP.LT.AND P1, PT, R113, UR7, !P0 ;  /* 0x0000000771007c0c */ /* 0x000fe4000c721270 */
[----:B-1----:R-:W-:Y:S01]  /*3eb0*/  PRMT R33, R29, 0x7632, R33 ;  /* 0x000076321d217816 */ /* 0x002fe20000000021 */
[----:B------:R1:W-:Y:S01]  /*3ec0*/  @P4 STG.E.U16 desc[UR14][R42.64], R31 ;  /* 0x0000001f2a004986 */ /* 0x0003e2000c10150e */
[----:B------:R-:W-:-:S02]  /*3ed0*/  ISETP.LT.AND P4, PT, R112, UR7, !P0 ;  /* 0x0000000770007c0c */ /* 0x000fc4000c781270 */
[----:B------:R-:W-:Y:S01]  /*3ee0*/  PRMT R28, R30, 0x7632, R28 ;  /* 0x000076321e1c7816 */ /* 0x000fe2000000001c */
[----:B------:R-:W-:Y:S01]  /*3ef0*/  @P6 STG.E.U16 desc[UR14][R44.64], R25 ;  /* 0x000000192c006986 */ /* 0x000fe2000c10150e */
[----:B------:R-:W-:Y:S01]  /*3f00*/  ISETP.LT.AND P6, PT, R110, UR7, !P0 ;  /* 0x000000076e007c0c */ /* 0x000fe2000c7c1270 */
[----:B--2---:R-:W-:Y:S01]  /*3f10*/  IMAD R29, R21, 0x2, R61 ;  /* 0x00000002151d7824 */ /* 0x004fe200078e023d */
[----:B---3--:R-:W-:Y:S01]  /*3f20*/  PRMT R32, R16, 0x7632, R32 ;  /* 0x0000763210207816 */ /* 0x008fe20000000020 */
[----:B------:R2:W-:Y:S01]  /*3f30*/  @P3 STG.E.U16 desc[UR14][R46.64], R33 ;  /* 0x000000212e003986 */ /* 0x0005e2000c10150e */
[----:B0-----:R-:W-:Y:S02]  /*3f40*/  PRMT R30, R31, 0x7632, R30 ;  /* 0x000076321f1e7816 */ /* 0x001fe4000000001e */
[----:B------:R-:W-:Y:S01]  /*3f50*/  ISETP.LT.AND P3, PT, R109, UR7, !P0 ;  /* 0x000000076d007c0c */ /* 0x000fe2000c761270 */
[----:B------:R0:W-:Y:S01]  /*3f60*/  @P1 STG.E.U16 desc[UR14][R48.64], R28 ;  /* 0x0000001c30001986 */ /* 0x0001e2000c10150e */
[----:B-1----:R-:W-:Y:S01]  /*3f70*/  IMAD R31, R21, 0x2, R29 ;  /* 0x00000002151f7824 */ /* 0x002fe200078e021d */
[----:B------:R-:W-:-:S02]  /*3f80*/  PRMT R34, R18, 0x7632, R34 ;  /* 0x0000763212227816 */ /* 0x000fc40000000022 */
[----:B------:R-:W-:Y:S01]  /*3f90*/  @P4 STG.E.U16 desc[UR14][R50.64], R30 ;  /* 0x0000001e32004986 */ /* 0x000fe2000c10150e */
[----:B------:R-:W-:Y:S02]  /*3fa0*/  ISETP.LT.AND P4, PT, R108, UR7, !P0 ;  /* 0x000000076c007c0c */ /* 0x000fe4000c781270 */
[----:B------:R-:W-:Y:S01]  /*3fb0*/  PRMT R35, R19, 0x7632, R35 ;  /* 0x0000763213237816 */ /* 0x000fe20000000023 */
[----:B------:R-:W-:Y:S01]  /*3fc0*/  @P5 STG.E.U16 desc[UR14][R52.64], R16 ;  /* 0x0000001034005986 */ /* 0x000fe2000c10150e */
[----:B--2---:R-:W-:Y:S02]  /*3fd0*/  PRMT R33, R17, 0x7632, R33 ;  /* 0x0000763211217816 */ /* 0x004fe40000000021 */
[----:B------:R-:W-:Y:S01]  /*3fe0*/  ISETP.LT.AND P5, PT, R107, UR7, !P0 ;  /* 0x000000076b007c0c */ /* 0x000fe2000c7a1270 */
[----:B------:R1:W-:Y:S01]  /*3ff0*/  @P6 STG.E.U16 desc[UR14][R54.64], R17 ;  /* 0x0000001136006986 */ /* 0x0003e2000c10150e */
[C---:B------:R-:W-:Y:S02]  /*4000*/  LEA R24, P6, R61.reuse, R0, 0x1 ;  /* 0x000000003d187211 */ /* 0x040fe400078c08ff */
[----:B------:R-:W-:Y:S01]  /*4010*/  ISETP.LT.AND P1, PT, R60, UR7, !P0 ;  /* 0x000000073c007c0c */ /* 0x000fe2000c721270 */
[----:B------:R-:W-:Y:S01]  /*4020*/  @P3 STG.E.U16 desc[UR14][R26.64], R18 ;  /* 0x000000121a003986 */ /* 0x000fe2000c10150e */
[----:B------:R-:W-:-:S02]  /*4030*/  LEA.HI.X.SX32 R25, R61, R20, 0x1, P6 ;  /* 0x000000143d197211 */ /* 0x000fc400030f0eff */
[C---:B0-----:R-:W-:Y:S02]  /*4040*/  LEA R28, P6, R29.reuse, R0, 0x1 ;  /* 0x000000001d1c7211 */ /* 0x041fe400078c08ff */
[----:B------:R-:W-:Y:S01]  /*4050*/  ISETP.LT.AND P3, PT, R106, UR7, !P0 ;  /* 0x000000076a007c0c */ /* 0x000fe2000c761270 */
[----:B------:R0:W-:Y:S01]  /*4060*/  @P4 STG.E.U16 desc[UR14][R24.64], R19 ;  /* 0x0000001318004986 */ /* 0x0001e2000c10150e */
[----:B------:R-:W-:Y:S01]  /*4070*/  LEA.HI.X.SX32 R29, R29, R20, 0x1, P6 ;  /* 0x000000141d1d7211 */ /* 0x000fe200030f0eff */
[----:B-1----:R-:W-:Y:S01]  /*4080*/  IMAD R17, R21, 0x2, R31 ;  /* 0x0000000215117824 */ /* 0x002fe200078e021f */
[----:B------:R-:W-:Y:S02]  /*4090*/  LEA R30, P6, R31, R0, 0x1 ;  /* 0x000000001f1e7211 */ /* 0x000fe400078c08ff */
[----:B------:R-:W-:Y:S01]  /*40a0*/  ISETP.LT.AND P4, PT, R105, UR7, !P0 ;  /* 0x0000000769007c0c */ /* 0x000fe2000c781270 */
[----:B------:R1:W-:Y:S01]  /*40b0*/  @P5 STG.E.U16 desc[UR14][R28.64], R32 ;  /* 0x000000201c005986 */ /* 0x0003e2000c10150e */
[----:B------:R-:W-:-:S02]  /*40c0*/  LEA.HI.X.SX32 R31, R31, R20, 0x1, P6 ;  /* 0x000000141f1f7211 */ /* 0x000fc400030f0eff */
[----:B------:R-:W-:Y:S02]  /*40d0*/  LEA R16, P6, R17, R0, 0x1 ;  /* 0x0000000011107211 */ /* 0x000fe400078c08ff */
[----:B------:R-:W-:Y:S01]  /*40e0*/  ISETP.LT.AND P5, PT, R104, UR7, !P0 ;  /* 0x0000000768007c0c */ /* 0x000fe2000c7a1270 */
[----:B0-----:R-:W-:Y:S01]  /*40f0*/  IMAD R25, R21, 0x2, R17 ;  /* 0x0000000215197824 */ /* 0x001fe200078e0211 */
[----:B------:R-:W-:Y:S01]  /*4100*/  LEA.HI.X.SX32 R17, R17, R20, 0x1, P6 ;  /* 0x0000001411117211 */ /* 0x000fe200030f0eff */
[----:B------:R0:W-:Y:S01]  /*4110*/  @P3 STG.E.U16 desc[UR14][R30.64], R33 ;  /* 0x000000211e003986 */ /* 0x0001e2000c10150e */
[----:B------:R-:W-:Y:S01]  /*4120*/  ISETP.LT.AND P3, PT, R103, UR7, !P0 ;  /* 0x0000000767007c0c */ /* 0x000fe2000c761270 */
[----:B------:R-:W-:Y:S01]  /*4130*/  IMAD R27, R21, 0x2, R25 ;  /* 0x00000002151b7824 */ /* 0x000fe200078e0219 */
[----:B------:R-:W-:Y:S01]  /*4140*/  LEA R18, P6, R25, R0, 0x1 ;  /* 0x0000000019127211 */ /* 0x000fe200078c08ff */
[----:B------:R2:W-:Y:S01]  /*4150*/  @P4 STG.E.U16 desc[UR14][R16.64], R34 ;  /* 0x0000002210004986 */ /* 0x0005e2000c10150e */
[----:B------:R-:W-:Y:S01]  /*4160*/  ISETP.LT.AND P4, PT, R102, UR7, !P0 ;  /* 0x0000000766007c0c */ /* 0x000fe2000c781270 */
[----:B-1----:R-:W-:Y:S01]  /*4170*/  IMAD R29, R21, 0x2, R27 ;  /* 0x00000002151d7824 */ /* 0x002fe200078e021b */
[----:B------:R-:W-:-:S02]  /*4180*/  LEA.HI.X.SX32 R19, R25, R20, 0x1, P6 ;  /* 0x0000001419137211 */ /* 0x000fc400030f0eff */
[----:B------:R-:W-:Y:S02]  /*4190*/  LEA R24, P6, R27, R0, 0x1 ;  /* 0x000000001b187211 */ /* 0x000fe400078c08ff */
[----:B----4-:R-:W-:Y:S01]  /*41a0*/  PRMT R28, R12, 0x7632, R28 ;  /* 0x000076320c1c7816 */ /* 0x010fe2000000001c */
[----:B0-----:R-:W-:Y:S01]  /*41b0*/  IMAD R31, R21, 0x2, R29 ;  /* 0x00000002151f7824 */ /* 0x001fe200078e021d */
[----:B------:R-:W-:Y:S01]  /*41c0*/  LEA.HI.X.SX32 R25, R27, R20, 0x1, P6 ;  /* 0x000000141b197211 */ /* 0x000fe200030f0eff */
[----:B------:R0:W-:Y:S01]  /*41d0*/  @P5 STG.E.U16 desc[UR14][R18.64], R35 ;  /* 0x0000002312005986 */ /* 0x0001e2000c10150e */
[----:B------:R-:W-:Y:S02]  /*41e0*/  LEA R26, P6, R29, R0, 0x1 ;  /* 0x000000001d1a7211 */ /* 0x000fe400078c08ff */
[----:B------:R-:W-:Y:S01]  /*41f0*/  ISETP.LT.AND P5, PT, R101, UR7, !P0 ;  /* 0x0000000765007c0c */ /* 0x000fe2000c7a1270 */
[----:B------:R1:W-:Y:S01]  /*4200*/  @P3 STG.E.U16 desc[UR14][R24.64], R12 ;  /* 0x0000000c18003986 */ /* 0x0003e2000c10150e */
[----:B------:R-:W-:Y:S01]  /*4210*/  LEA.HI.X.SX32 R27, R29, R20, 0x1, P6 ;  /* 0x000000141d1b7211 */ /* 0x000fe200030f0eff */
[----:B------:R-:W-:Y:S01]  /*4220*/  IMAD R29, R21, 0x2, R31 ;  /* 0x00000002151d7824 */ /* 0x000fe200078e021f */
[----:B--2---:R-:W-:-:S02]  /*4230*/  LEA R16, P6, R31, R0, 0x1 ;  /* 0x000000001f107211 */ /* 0x004fc400078c08ff */
[----:B------:R-:W-:Y:S01]  /*4240*/  ISETP.LT.AND P3, PT, R100, UR7, !P0 ;  /* 0x0000000764007c0c */ /* 0x000fe2000c761270 */
[----:B------:R2:W-:Y:S01]  /*4250*/  @P4 STG.E.U16 desc[UR14][R26.64], R13 ;  /* 0x0000000d1a004986 */ /* 0x0005e2000c10150e */
[----:B------:R-:W-:Y:S01]  /*4260*/  LEA.HI.X.SX32 R17, R31, R20, 0x1, P6 ;  /* 0x000000141f117211 */ /* 0x000fe200030f0eff */
[----:B------:R-:W-:Y:S01]  /*4270*/  IMAD R31, R21, 0x2, R29 ;  /* 0x00000002151f7824 */ /* 0x000fe200078e021d */
[----:B0-----:R-:W-:Y:S02]  /*4280*/  LEA R18, P6, R29, R0, 0x1 ;  /* 0x000000001d127211 */ /* 0x001fe400078c08ff */
[----:B------:R-:W-:Y:S01]  /*4290*/  PRMT R30, R13, 0x7632, R30 ;  /* 0x000076320d1e7816 */ /* 0x000fe2000000001e */
[----:B------:R0:W-:Y:S01]  /*42a0*/  @P5 STG.E.U16 desc[UR14][R16.64], R14 ;  /* 0x0000000e10005986 */ /* 0x0001e2000c10150e */
[----:B------:R-:W-:Y:S01]  /*42b0*/  LEA.HI.X.SX32 R19, R29, R20, 0x1, P6 ;  /* 0x000000141d137211 */ /* 0x000fe200030f0eff */
[----:B------:R-:W-:Y:S01]  /*42c0*/  IMAD R29, R21, 0x2, R31 ;  /* 0x00000002151d7824 */ /* 0x000fe200078e021f */
[----:B-1----:R-:W-:-:S02]  /*42d0*/  LEA R24, P6, R31, R0, 0x1 ;  /* 0x000000001f187211 */ /* 0x002fc400078c08ff */
[----:B------:R-:W-:Y:S01]  /*42e0*/  ISETP.LT.AND P4, PT, R99, UR7, !P0 ;  /* 0x0000000763007c0c */ /* 0x000fe2000c781270 */
[----:B--2---:R-:W-:Y:S01]  /*42f0*/  IMAD R13, R21, 0x2, R29 ;  /* 0x00000002150d7824 */ /* 0x004fe200078e021d */
[----:B------:R-:W-:Y:S01]  /*4300*/  LEA.HI.X.SX32 R25, R31, R20, 0x1, P6 ;  /* 0x000000141f197211 */ /* 0x000fe200030f0eff */
[----:B------:R1:W-:Y:S01]  /*4310*/  @P3 STG.E.U16 desc[UR14][R18.64], R15 ;  /* 0x0000000f12003986 */ /* 0x0003e2000c10150e */
[----:B------:R-:W-:Y:S02]  /*4320*/  LEA R26, P6, R29, R0, 0x1 ;  /* 0x000000001d1a7211 */ /* 0x000fe400078c08ff */
[----:B------:R-:W-:Y:S01]  /*4330*/  ISETP.LT.AND P5, PT, R98, UR7, !P0 ;  /* 0x0000000762007c0c */ /* 0x000fe2000c7a1270 */
[----:B0-----:R-:W-:Y:S01]  /*4340*/  IMAD R17, R21, 0x2, R13 ;  /* 0x0000000215117824 */ /* 0x001fe200078e020d */
[----:B------:R-:W-:Y:S02]  /*4350*/  LEA.HI.X.SX32 R27, R29, R20, 0x1, P6 ;  /* 0x000000141d1b7211 */ /* 0x000fe400030f0eff */
[----:B------:R-:W-:-:S02]  /*4360*/  LEA R12, P6, R13, R0, 0x1 ;  /* 0x000000000d0c7211 */ /* 0x000fc400078c08ff */
[----:B------:R-:W-:Y:S01]  /*4370*/  PRMT R29, R14, 0x7632, R29 ;  /* 0x000076320e1d7816 */ /* 0x000fe2000000001d */
[----:B------:R0:W-:Y:S01]  /*4380*/  @P4 STG.E.U16 desc[UR14][R24.64], R28 ;  /* 0x0000001c18004986 */ /* 0x0001e2000c10150e */
[----:B------:R-:W-:Y:S01]  /*4390*/  LEA.HI.X.SX32 R13, R13, R20, 0x1, P6 ;  /* 0x000000140d0d7211 */ /* 0x000fe200030f0eff */
[----:B-1----:R-:W-:Y:S01]  /*43a0*/  IMAD R19, R21, 0x2, R17 ;  /* 0x0000000215137824 */ /* 0x002fe200078e0211 */
[----:B------:R-:W-:Y:S02]  /*43b0*/  ISETP.LT.AND P3, PT, R97, UR7, !P0 ;  /* 0x0000000761007c0c */ /* 0x000fe4000c761270 */
[----:B------:R-:W-:Y:S01]  /*43c0*/  LEA R14, P6, R17, R0, 0x1 ;  /* 0x00000000110e7211 */ /* 0x000fe200078c08ff */
[----:B------:R1:W-:Y:S01]  /*43d0*/  @P5 STG.E.U16 desc[UR14][R26.64], R30 ;  /* 0x0000001e1a005986 */ /* 0x0003e2000c10150e */
[----:B------:R-:W-:Y:S02]  /*43e0*/  PRMT R31, R15, 0x7632, R31 ;  /* 0x000076320f1f7816 */ /* 0x000fe4000000001f */
[----:B------:R-:W-:-:S02]  /*43f0*/  ISETP.LT.AND P4, PT, R96, UR7, !P0 ;  /* 0x0000000760007c0c */ /* 0x000fc4000c781270 */
[----:B------:R-:W-:Y:S01]  /*4400*/  LEA.HI.X.SX32 R15, R17, R20, 0x1, P6 ;  /* 0x00000014110f7211 */ /* 0x000fe200030f0eff */
[----:B0-----:R-:W-:Y:S01]  /*4410*/  IMAD R25, R21, 0x2, R19 ;  /* 0x0000000215197824 */ /* 0x001fe200078e0213 */
[----:B------:R-:W-:Y:S02]  /*4420*/  LEA R16, P6, R19, R0, 0x1 ;  /* 0x0000000013107211 */ /* 0x000fe400078c08ff */
[----:B------:R-:W-:Y:S01]  /*4430*/  ISETP.LT.AND P5, PT, R95, UR7, !P0 ;  /* 0x000000075f007c0c */ /* 0x000fe2000c7a1270 */
[----:B------:R0:W-:Y:S01]  /*4440*/  @P3 STG.E.U16 desc[UR14][R12.64], R29 ;  /* 0x0000001d0c003986 */ /* 0x0001e2000c10150e */
[----:B------:R-:W-:Y:S01]  /*4450*/  LEA.HI.X.SX32 R17, R19, R20, 0x1, P6 ;  /* 0x0000001413117211 */ /* 0x000fe200030f0eff */
[----:B-1----:R-:W-:Y:S01]  /*4460*/  IMAD R27, R21, 0x2, R25 ;  /* 0x00000002151b7824 */ /* 0x002fe200078e0219 */
[C---:B------:R-:W-:Y:S02]  /*4470*/  LEA R18, P6, R25.reuse, R0, 0x1 ;  /* 0x0000000019127211 */ /* 0x040fe400078c08ff */
[----:B------:R-:W-:Y:S01]  /*4480*/  ISETP.LT.AND P3, PT, R94, UR7, !P0 ;  /* 0x000000075e007c0c */ /* 0x000fe2000c761270 */
[----:B------:R1:W-:Y:S01]  /*4490*/  @P4 STG.E.U16 desc[UR14][R14.64], R31 ;  /* 0x0000001f0e004986 */ /* 0x0003e2000c10150e */
[----:B------:R-:W-:Y:S01]  /*44a0*/  LEA.HI.X.SX32 R19, R25, R20, 0x1, P6 ;  /* 0x0000001419137211 */ /* 0x000fe200030f0eff */
[----:B------:R-:W-:Y:S01]  /*44b0*/  IMAD R25, R21, 0x2, R27 ;  /* 0x0000000215197824 */ /* 0x000fe200078e021b */
[----:B------:R-:W-:-:S02]  /*44c0*/  ISETP.LT.AND P4, PT, R93, UR7, !P0 ;  /* 0x000000075d007c0c */ /* 0x000fc4000c781270 */
[----:B-----5:R-:W-:Y:S01]  /*44d0*/  PRMT R26, R5, 0x7632, R26 ;  /* 0x00007632051a7816 */ /* 0x020fe2000000001a */
[----:B------:R2:W-:Y:S01]  /*44e0*/  @P5 STG.E.U16 desc[UR14][R16.64], R4 ;  /* 0x0000000410005986 */ /* 0x0005e2000c10150e */
[C---:B0-----:R-:W-:Y:S02]  /*44f0*/  LEA R12, P6, R27.reuse, R0, 0x1 ;  /* 0x000000001b0c7211 */ /* 0x041fe400078c08ff */
[----:B------:R-:W-:Y:S02]  /*4500*/  ISETP.LT.AND P5, PT, R92, UR7, !P0 ;  /* 0x000000075c007c0c */ /* 0x000fe4000c7a1270 */
[----:B------:R-:W-:Y:S01]  /*4510*/  LEA.HI.X.SX32 R13, R27, R20, 0x1, P6 ;  /* 0x000000141b0d7211 */ /* 0x000fe200030f0eff */
[----:B------:R-:W-:Y:S01]  /*4520*/  IMAD R27, R21, 0x2, R25 ;  /* 0x00000002151b7824 */ /* 0x000fe200078e0219 */
[----:B-1----:R-:W-:Y:S01]  /*4530*/  LEA R14, P6, R25, R0, 0x1 ;  /* 0x00000000190e7211 */ /* 0x002fe200078c08ff */
[----:B------:R0:W-:Y:S01]  /*4540*/  @P3 STG.E.U16 desc[UR14][R18.64], R5 ;  /* 0x0000000512003986 */ /* 0x0001e2000c10150e */
[----:B------:R-:W-:-:S02]  /*4550*/  ISETP.LT.AND P3, PT, R91, UR7, !P0 ;  /* 0x000000075b007c0c */ /* 0x000fc4000c761270 */
[----:B------:R-:W-:Y:S01]  /*4560*/  LEA.HI.X.SX32 R15, R25, R20, 0x1, P6 ;  /* 0x00000014190f7211 */ /* 0x000fe200030f0eff */
[----:B------:R-:W-:Y:S01]  /*4570*/  IMAD R25, R21, 0x2, R27 ;  /* 0x0000000215197824 */ /* 0x000fe200078e021b */
[C---:B--2---:R-:W-:Y:S01]  /*4580*/  LEA R16, P6, R27.reuse, R0, 0x1 ;  /* 0x000000001b107211 */ /* 0x044fe200078c08ff */
[----:B------:R1:W-:Y:S01]  /*4590*/  @P4 STG.E.U16 desc[UR14][R12.64], R6 ;  /* 0x000000060c004986 */ /* 0x0003e2000c10150e */
[----:B------:R-:W-:Y:S02]  /*45a0*/  ISETP.LT.AND P4, PT, R90, UR7, !P0 ;  /* 0x000000075a007c0c */ /* 0x000fe4000c781270 */
[----:B------:R-:W-:Y:S01]  /*45b0*/  LEA.HI.X.SX32 R17, R27, R20, 0x1, P6 ;  /* 0x000000141b117211 */ /* 0x000fe200030f0eff */
[----:B------:R2:W-:Y:S01]  /*45c0*/  @P5 STG.E.U16 desc[UR14][R14.64], R7 ;  /* 0x000000070e005986 */ /* 0x0005e2000c10150e */
[----:B------:R-:W-:Y:S01]  /*45d0*/  ISETP.LT.AND P5, PT, R89, UR7, !P0 ;  /* 0x0000000759007c0c */ /* 0x000fe2000c7a1270 */
[----:B0-----:R-:W-:Y:S01]  /*45e0*/  IMAD R5, R21, 0x2, R25 ;  /* 0x0000000215057824 */ /* 0x001fe200078e0219 */
[----:B------:R-:W-:-:S02]  /*45f0*/  LEA R18, P6, R25, R0, 0x1 ;  /* 0x0000000019127211 */ /* 0x000fc400078c08ff */
[----:B------:R-:W-:Y:S02]  /*4600*/  PRMT R24, R4, 0x7632, R24 ;  /* 0x0000763204187816 */ /* 0x000fe40000000018 */
[----:B------:R-:W-:Y:S01]  /*4610*/  LEA.HI.X.SX32 R19, R25, R20, 0x1, P6 ;  /* 0x0000001419137211 */ /* 0x000fe200030f0eff */
[----:B-1----:R-:W-:Y:S01]  /*4620*/  IMAD R13, R21, 0x2, R5 ;  /* 0x00000002150d7824 */ /* 0x002fe200078e0205 */
[----:B------:R-:W-:Y:S01]  /*4630*/  LEA R4, P6, R5, R0, 0x1 ;  /* 0x0000000005047211 */ /* 0x000fe200078c08ff */
[----:B------:R0:W-:Y:S01]  /*4640*/  @P3 STG.E.U16 desc[UR14][R16.64], R24 ;  /* 0x0000001810003986 */ /* 0x0001e2000c10150e */
[----:B------:R-:W-:Y:S01]  /*4650*/  PRMT R25, R6, 0x7632, R25 ;  /* 0x0000763206197816 */ /* 0x000fe20000000019 */
[----:B--2---:R-:W-:Y:S01]  /*4660*/  IMAD R15, R21, 0x2, R13 ;  /* 0x00000002150f7824 */ /* 0x004fe200078e020d */
[----:B------:R-:W-:Y:S01]  /*4670*/  LEA.HI.X.SX32 R5, R5, R20, 0x1, P6 ;  /* 0x0000001405057211 */ /* 0x000fe200030f0eff */
[----:B------:R1:W-:Y:S01]  /*4680*/  @P4 STG.E.U16 desc[UR14][R18.64], R26 ;  /* 0x0000001a12004986 */ /* 0x0003e2000c10150e */
[----:B------:R-:W-:-:S02]  /*4690*/  LEA R6, P6, R13, R0, 0x1 ;  /* 0x000000000d067211 */ /* 0x000fc400078c08ff */
[----:B------:R-:W-:Y:S01]  /*46a0*/  ISETP.LT.AND P3, PT, R88, UR7, !P0 ;  /* 0x0000000758007c0c */ /* 0x000fe2000c761270 */
[----:B------:R2:W-:Y:S01]  /*46b0*/  @P5 STG.E.U16 desc[UR14][R4.64], R25 ;  /* 0x0000001904005986 */ /* 0x0005e2000c10150e */
[----:B------:R-:W-:Y:S02]  /*46c0*/  PRMT R27, R7, 0x7632, R27 ;  /* 0x00007632071b7816 */ /* 0x000fe4000000001b */
[----:B------:R-:W-:Y:S01]  /*46d0*/  LEA.HI.X.SX32 R7, R13, R20, 0x1, P6 ;  /* 0x000000140d077211 */ /* 0x000fe200030f0eff */
[----:B0-----:R-:W-:Y:S01]  /*46e0*/  IMAD R17, R21, 0x2, R15 ;  /* 0x0000000215117824 */ /* 0x001fe200078e020f */
[----:B------:R-:W-:Y:S02]  /*46f0*/  LEA R12, P6, R15, R0, 0x1 ;  /* 0x000000000f0c7211 */ /* 0x000fe400078c08ff */
[----:B------:R-:W-:Y:S01]  /*4700*/  ISETP.LT.AND P4, PT, R87, UR7, !P0 ;  /* 0x0000000757007c0c */ /* 0x000fe2000c781270 */
[----:B-1----:R-:W-:Y:S01]  /*4710*/  IMAD R19, R21, 0x2, R17 ;  /* 0x0000000215137824 */ /* 0x002fe200078e0211 */
[----:B------:R-:W-:-:S02]  /*4720*/  ISETP.LT.AND P5, PT, R86, UR7, !P0 ;  /* 0x0000000756007c0c */ /* 0x000fc4000c7a1270 */
[----:B------:R-:W-:Y:S01]  /*4730*/  LEA.HI.X.SX32 R13, R15, R20, 0x1, P6 ;  /* 0x000000140f0d7211 */ /* 0x000fe200030f0eff */
[----:B------:R0:W-:Y:S01]  /*4740*/  @P3 STG.E.U16 desc[UR14][R6.64], R27 ;  /* 0x0000001b06003986 */ /* 0x0001e2000c10150e */
[----:B------:R-:W-:Y:S02]  /*4750*/  LEA R14, P6, R17, R0, 0x1 ;  /* 0x00000000110e7211 */ /* 0x000fe400078c08ff */
[----:B------:R-:W-:Y:S01]  /*4760*/  ISETP.LT.AND P3, PT, R85, UR7, !P0 ;  /* 0x0000000755007c0c */ /* 0x000fe2000c761270 */
[----:B------:R-:W1:Y:S01]  /*4770*/  LDS.128 R24, [R36] ;  /* 0x0000000024187984 */ /* 0x000e620000000c00 */
[----:B------:R-:W-:Y:S01]  /*4780*/  LEA.HI.X.SX32 R15, R17, R20, 0x1, P6 ;  /* 0x00000014110f7211 */ /* 0x000fe200030f0eff */
[----:B------:R-:W-:Y:S01]  /*4790*/  IMAD R17, R21, 0x2, R19 ;  /* 0x0000000215117824 */ /* 0x000fe200078e0213 */
[----:B--2---:R-:W-:Y:S01]  /*47a0*/  LEA R4, P6, R19, R0, 0x1 ;  /* 0x0000000013047211 */ /* 0x004fe200078c08ff */
[----:B------:R2:W-:Y:S01]  /*47b0*/  @P4 STG.E.U16 desc[UR14][R12.64], R8 ;  /* 0x000000080c004986 */ /* 0x0005e2000c10150e */
[----:B------:R-:W-:-:S02]  /*47c0*/  ISETP.LT.AND P4, PT, R79, UR7, !P0 ;  /* 0x000000074f007c0c */ /* 0x000fc4000c781270 */
[----:B------:R-:W-:Y:S01]  /*47d0*/  LEA.HI.X.SX32 R5, R19, R20, 0x1, P6 ;  /* 0x0000001413057211 */ /* 0x000fe200030f0eff */
[----:B------:R-:W-:Y:S01]  /*47e0*/  IMAD R19, R21, 0x2, R17 ;  /* 0x0000000215137824 */ /* 0x000fe200078e0211 */
[----:B0-----:R-:W-:Y:S01]  /*47f0*/  LEA R6, P6, R17, R0, 0x1 ;  /* 0x0000000011067211 */ /* 0x001fe200078c08ff */
[----:B------:R0:W-:Y:S01]  /*4800*/  @P5 STG.E.U16 desc[UR14][R14.64], R9 ;  /* 0x000000090e005986 */ /* 0x0001e2000c10150e */
[----:B------:R-:W-:Y:S02]  /*4810*/  ISETP.LT.AND P5, PT, R77, UR7, !P0 ;  /* 0x000000074d007c0c */ /* 0x000fe4000c7a1270 */
[----:B------:R-:W-:Y:S01]  /*4820*/  LEA.HI.X.SX32 R7, R17, R20, 0x1, P6 ;  /* 0x0000001411077211 */ /* 0x000fe200030f0eff */
[----:B------:R-:W-:Y:S01]  /*4830*/  IMAD R17, R21, 0x2, R19 ;  /* 0x0000000215117824 */ /* 0x000fe200078e0213 */
[----:B------:R3:W-:Y:S01]  /*4840*/  @P3 STG.E.U16 desc[UR14][R4.64], R10 ;  /* 0x0000000a04003986 */ /* 0x0007e2000c10150e */
[----:B--2---:R-:W-:Y:S02]  /*4850*/  LEA R12, P6, R19, R0, 0x1 ;  /* 0x00000000130c7211 */ /* 0x004fe400078c08ff */
[----:B------:R-:W-:Y:S01]  /*4860*/  ISETP.LT.AND P3, PT, R71, UR7, !P0 ;  /* 0x0000000747007c0c */ /* 0x000fe2000c761270 */
[----:B------:R2:W-:Y:S01]  /*4870*/  @P4 STG.E.U16 desc[UR14][R6.64], R11 ;  /* 0x0000000b06004986 */ /* 0x0005e2000c10150e */
[----:B------:R-:W-:-:S02]  /*4880*/  LEA.HI.X.SX32 R13, R19, R20, 0x1, P6 ;  /* 0x00000014130d7211 */ /* 0x000fc400030f0eff */
[----:B------:R-:W-:Y:S02]  /*4890*/  PRMT R8, R8, 0x7632, R8 ;  /* 0x0000763208087816 */ /* 0x000fe40000000008 */
[----:B0-----:R-:W-:Y:S02]  /*48a0*/  LEA R14, P6, R17, R0, 0x1 ;  /* 0x00000000110e7211 */ /* 0x001fe400078c08ff */
[----:B------:R-:W-:Y:S01]  /*48b0*/  ISETP.LT.AND P4, PT, R69, UR7, !P0 ;  /* 0x0000000745007c0c */ /* 0x000fe2000c781270 */
[----:B---3--:R-:W-:Y:S01]  /*48c0*/  IMAD R5, R21, 0x2, R17 ;  /* 0x0000000215057824 */ /* 0x008fe200078e0211 */
[----:B------:R-:W-:Y:S01]  /*48d0*/  LEA.HI.X.SX32 R15, R17, R20, 0x1, P6 ;  /* 0x00000014110f7211 */ /* 0x000fe200030f0eff */
[----:B------:R0:W-:Y:S01]  /*48e0*/  @P5 STG.E.U16 desc[UR14][R12.64], R8 ;  /* 0x000000080c005986 */ /* 0x0001e2000c10150e */
[----:B------:R-:W-:Y:S02]  /*48f0*/  ISETP.LT.AND P5, PT, R38, UR7, !P0 ;  /* 0x0000000726007c0c */ /* 0x000fe4000c7a1270 */
[----:B--2---:R-:W-:Y:S01]  /*4900*/  PRMT R7, R9, 0x7632, R7 ;  /* 0x0000763209077816 */ /* 0x004fe20000000007 */
[----:B------:R-:W-:Y:S01]  /*4910*/  IMAD R9, R21, 0x2, R5 ;  /* 0x0000000215097824 */ /* 0x000fe200078e0205 */
[----:B------:R-:W-:-:S02]  /*4920*/  LEA R4, P6, R5, R0, 0x1 ;  /* 0x0000000005047211 */ /* 0x000fc400078c08ff */
[----:B------:R-:W-:Y:S01]  /*4930*/  PRMT R16, R11, 0x7632, R16 ;  /* 0x000076320b107816 */ /* 0x000fe20000000010 */
[----:B------:R-:W-:Y:S01]  /*4940*/  IMAD R11, R21, 0x2, R9 ;  /* 0x00000002150b7824 */ /* 0x000fe200078e0209 */
[----:B------:R-:W-:Y:S01]  /*4950*/  LEA.HI.X.SX32 R5, R5, R20, 0x1, P6 ;  /* 0x0000001405057211 */ /* 0x000fe200030f0eff */
[----:B------:R2:W-:Y:S01]  /*4960*/  @P3 STG.E.U16 desc[UR14][R14.64], R7 ;  /* 0x000000070e003986 */ /* 0x0005e2000c10150e */
[----:B------:R-:W-:Y:S01]  /*4970*/  LEA R6, P6, R9, R0, 0x1 ;  /* 0x0000000009067211 */ /* 0x000fe200078c08ff */
[----:B0-----:R-:W-:Y:S01]  /*4980*/  IMAD R13, R21, 0x2, R11 ;  /* 0x00000002150d7824 */ /* 0x001fe200078e020b */
[----:B------:R-:W-:Y:S02]  /*4990*/  PRMT R12, R10, 0x7632, R12 ;  /* 0x000076320a0c7816 */ /* 0x000fe4000000000c */
[----:B------:R-:W-:-:S03]  /*49a0*/  ISETP.LT.AND P3, PT, R37, UR7, !P0 ;  /* 0x0000000725007c0c */ /* 0x000fc6000c761270 */
[----:B------:R0:W-:Y:S01]  /*49b0*/  @P4 STG.E.U16 desc[UR14][R4.64], R12 ;  /* 0x0000000c04004986 */ /* 0x0001e2000c10150e */
[----:B------:R-:W-:Y:S02]  /*49c0*/  LEA R8, P4, R11, R0, 0x1 ;  /* 0x000000000b087211 */ /* 0x000fe400078808ff */
[-C--:B--2---:R-:W-:Y:S01]  /*49d0*/  LEA.HI.X.SX32 R7, R9, R20.reuse, 0x1, P6 ;  /* 0x0000001409077211 */ /* 0x084fe200030f0eff */
[----:B------:R-:W-:Y:S01]  /*49e0*/  IMAD R15, R21, 0x2, R13 ;  /* 0x00000002150f7824 */ /* 0x000fe200078e020d */
[----:B------:R-:W-:Y:S02]  /*49f0*/  LEA.HI.X.SX32 R9, R11, R20, 0x1, P4 ;  /* 0x000000140b097211 */ /* 0x000fe400020f0eff */
[----:B------:R-:W-:Y:S01]  /*4a00*/  ISETP.LT.AND P4, PT, R23, UR7, !P0 ;  /* 0x0000000717007c0c */ /* 0x000fe2000c781270 */
[----:B------:R2:W-:Y:S01]  /*4a10*/  @P5 STG.E.U16 desc[UR14][R6.64], R16 ;  /* 0x0000001006005986 */ /* 0x0005e2000c10150e */
[----:B------:R-:W-:-:S03]  /*4a20*/  LEA R10, P5, R13, R0, 0x1 ;  /* 0x000000000d0a7211 */ /* 0x000fc600078a08ff */
[----:B-1----:R-:W-:Y:S01]  /*4a30*/  @P3 STG.E.U16 desc[UR14][R8.64], R24 ;  /* 0x0000001808003986 */ /* 0x002fe2000c10150e */
[----:B------:R-:W-:Y:S01]  /*4a40*/  LEA.HI.X.SX32 R11, R13, R20, 0x1, P5 ;  /* 0x000000140d0b7211 */ /* 0x000fe200028f0eff */
[----:B------:R-:W-:Y:S01]  /*4a50*/  IMAD R13, R21, 0x2, R15 ;  /* 0x00000002150d7824 */ /* 0x000fe200078e020f */
[----:B------:R-:W-:-:S03]  /*4a60*/  ISETP.LT.AND P5, PT, R22, UR7, !P0 ;  /* 0x0000000716007c0c */ /* 0x000fc6000c7a1270 */
[----:B------:R-:W-:Y:S01]  /*4a70*/  IMAD R17, R21, 0x2, R13 ;  /* 0x0000000215117824 */ /* 0x000fe200078e020d */
[----:B------:R1:W-:Y:S01]  /*4a80*/  @P1 STG.E.U16 desc[UR14][R10.64], R25 ;  /* 0x000000190a001986 */ /* 0x0003e2000c10150e */
[-C--:B0-----:R-:W-:Y:S02]  /*4a90*/  LEA R4, P1, R15, R0.reuse, 0x1 ;  /* 0x000000000f047211 */ /* 0x081fe400078208ff */
[----:B------:R-:W-:Y:S01]  /*4aa0*/  IMAD R19, R21, 0x2, R17 ;  /* 0x0000000215137824 */ /* 0x000fe200078e0211 */
[----:B--2---:R-:W-:Y:S02]  /*4ab0*/  LEA R6, P3, R13, R0, 0x1 ;  /* 0x000000000d067211 */ /* 0x004fe400078608ff */
[-C--:B------:R-:W-:Y:S01]  /*4ac0*/  LEA.HI.X.SX32 R5, R15, R20.reuse, 0x1, P1 ;  /* 0x000000140f057211 */ /* 0x080fe200008f0eff */
[----:B------:R-:W-:Y:S01]  /*4ad0*/  IMAD R15, R21, 0x2, R19 ;  /* 0x00000002150f7824 */ /* 0x000fe200078e0213 */
[----:B------:R-:W-:Y:S02]  /*4ae0*/  LEA.HI.X.SX32 R7, R13, R20, 0x1, P3 ;  /* 0x000000140d077211 */ /* 0x000fe400018f0eff */
[-C--:B------:R-:W-:Y:S01]  /*4af0*/  LEA R12, P6, R17, R0.reuse, 0x1 ;  /* 0x00000000110c7211 */ /* 0x080fe200078c08ff */
[----:B------:R-:W-:Y:S01]  /*4b00*/  IMAD R21, R21, 0x2, R15 ;  /* 0x0000000215157824 */ /* 0x000fe200078e020f */
[----:B-1----:R-:W-:Y:S01]  /*4b10*/  LEA R10, P1, R15, R0, 0x1 ;  /* 0x000000000f0a7211 */ /* 0x002fe200078208ff */
[----:B------:R0:W-:Y:S01]  /*4b20*/  @P5 STG.E.U16 desc[UR14][R4.64], R26 ;  /* 0x0000001a04005986 */ /* 0x0001e2000c10150e */
[----:B------:R-:W-:-:S02]  /*4b30*/  ISETP.LT.AND P3, PT, R3, UR7, !P0 ;  /* 0x0000000703007c0c */ /* 0x000fc4000c761270 */
[-C--:B------:R-:W-:Y:S01]  /*4b40*/  LEA.HI.X.SX32 R11, R15, R20.reuse, 0x1, P1 ;  /* 0x000000140f0b7211 */ /* 0x080fe200008f0eff */
[----:B------:R1:W-:Y:S01]  /*4b50*/  @P4 STG.E.U16 desc[UR14][R6.64], R27 ;  /* 0x0000001b06004986 */ /* 0x0003e2000c10150e */
[----:B------:R-:W-:Y:S02]  /*4b60*/  ISETP.LT.AND P1, PT, R2, UR7, !P0 ;  /* 0x0000000702007c0c */ /* 0x000fe4000c721270 */
[----:B------:R-:W-:Y:S02]  /*4b70*/  ISETP.LT.AND P0, PT, R63, UR7, !P0 ;  /* 0x000000073f007c0c */ /* 0x000fe4000c701270 */
[----:B------:R-:W-:Y:S02]  /*4b80*/  LEA.HI.X.SX32 R13, R17, R20, 0x1, P6 ;  /* 0x00000014110d7211 */ /* 0x000fe400030f0eff */
[----:B------:R-:W-:Y:S02]  /*4b90*/  LEA R8, P6, R19, R0, 0x1 ;  /* 0x0000000013087211 */ /* 0x000fe400078c08ff */
[----:B------:R-:W-:-:S02]  /*4ba0*/  PRMT R24, R24, 0x7632, R24 ;  /* 0x0000763218187816 */ /* 0x000fc40000000018 */
[----:B------:R-:W-:Y:S02]  /*4bb0*/  LEA.HI.X.SX32 R9, R19, R20, 0x1, P6 ;  /* 0x0000001413097211 */ /* 0x000fe400030f0eff */
[----:B------:R-:W-:Y:S01]  /*4bc0*/  PRMT R25, R25, 0x7632, R25 ;  /* 0x0000763219197816 */ /* 0x000fe20000000019 */
[----:B------:R1:W-:Y:S01]  /*4bd0*/  @P3 STG.E.U16 desc[UR14][R12.64], R24 ;  /* 0x000000180c003986 */ /* 0x0003e2000c10150e */
[----:B0-----:R-:W-:Y:S02]  /*4be0*/  PRMT R5, R26, 0x7632, R5 ;  /* 0x000076321a057816 */ /* 0x001fe40000000005 */
[C---:B------:R-:W-:Y:S01]  /*4bf0*/  LEA R14, P6, R21.reuse, R0, 0x1 ;  /* 0x00000000150e7211 */ /* 0x040fe200078c08ff */
[----:B------:R1:W-:Y:S03]  /*4c00*/  @P2 STG.E.U16 desc[UR14][R8.64], R25 ;  /* 0x0000001908002986 */ /* 0x0003e6000c10150e */
[----:B------:R-:W-:Y:S01]  /*4c10*/  LEA.HI.X.SX32 R15, R21, R20, 0x1, P6 ;  /* 0x00000014150f7211 */ /* 0x000fe200030f0eff */
[----:B------:R1:W-:Y:S01]  /*4c20*/  @P1 STG.E.U16 desc[UR14][R10.64], R5 ;  /* 0x000000050a001986 */ /* 0x0003e2000c10150e */
[----:B------:R-:W-:Y:S07]  /*4c30*/  @!P0 EXIT ;  /* 0x000000000000894d */ /* 0x000fee0003800000 */
[----:B-1----:R-:W-:-:S05]  /*4c40*/  PRMT R7, R27, 0x7632, R7 ;  /* 0x000076321b077816 */ /* 0x002fca0000000007 */
[----:B------:R-:W-:Y:S01]  /*4c50*/  STG.E.U16 desc[UR14][R14.64], R7 ;  /* 0x000000070e007986 */ /* 0x000fe2000c10150e */
[----:B------:R-:W-:Y:S05]  /*4c60*/  EXIT ;  /* 0x000000000000794d */ /* 0x000fea0003800000 */
.L_x_2:
[----:B------:R-:W-:-:S00]  /*4c70*/  BRA `(.L_x_2) ;  /* 0xfffffffc00fc7947 */ /* 0x000fc0000383ffff */
[----:B------:R-:W-:-:S00]  /*4c80*/  NOP ;  /* 0x0000000000007918 */ /* 0x000fc00000000000 */
[----:B------:R-:W-:-:S00]  /*4c90*/  NOP ;  /* 0x0000000000007918 */ /* 0x000fc00000000000 */
[----:B------:R-:W-:-:S00]  /*4ca0*/  NOP ;  /* 0x0000000000007918 */ /* 0x000fc00000000000 */
[----:B------:R-:W-:-:S00]  /*4cb0*/  NOP ;  /* 0x0000000000007918 */ /* 0x000fc00000000000 */
[----:B------:R-:W-:-:S00]  /*4cc0*/  NOP ;  /* 0x0000000000007918 */ /* 0x000fc00000000000 */
[----:B------:R-:W-:-:S00]  /*4cd0*/  NOP ;  /* 0x0000000000007918 */ /* 0x000fc00000000000 */
[----:B------:R-:W-:-:S00]  /*4ce0*/  NOP ;  /* 0x0000000000007918 */ /* 0x000fc00000000000 */
[----:B------:R-:W-:-:S00]  /*4cf0*/  NOP ;  /* 0x0000000000007918 */ /* 0x000fc00000000000 */
.L_x_3:


//--------------------- .nv.shared.matmul_kernel  --------------------------
	.section	.nv.shared.matmul_kernel,"aw",@nobits
	.sectionflags	@""
	.align	16
	.zero		1024


//--------------------- .nv.shared.reserved.0     --------------------------
	.section	.nv.shared.reserved.0,"aw",@nobits
	.weak		__nv_reservedSMEM_offset_0_alias
	.size		__nv_reservedSMEM_offset_0_alias, 0, 0
	.other		__nv_reservedSMEM_offset_0_alias,@"STO_CUDA_RESERVED_SHARED STV_DEFAULT"
__nv_reservedSMEM_offset_0_alias:
	.zero		0


//--------------------- .nv.constant0.matmul_kernel --------------------------
	.section	.nv.constant0.matmul_kernel,"a",@progbits
	.sectionflags	@""
	.align	4
.nv.constant0.matmul_kernel:
	.zero		608


//--------------------- SYMBOLS --------------------------

	.type		.nv.reservedSmem.offset0,@object
	.size		.nv.reservedSmem.offset0,0x4
